	.target	sm_100a

	.elftype	@"ET_EXEC"


//--------------------- .note.nv.tkinfo           --------------------------
	.section	.note.nv.tkinfo,"",@"SHT_NOTE"
	.sectionflags	@"SHF_NOTE_NV_TKINFO"
	.tkinfo
        /*0018*/ 	.word	0x00000002
        /*0030*/ 	.string	""
        /*0030*/ 	.string	"ptxas"
        /*0030*/ 	.string	"Cuda compilation tools, release 13.0, V13.0.88"
        /*0030*/ 	.string	"Build cuda_13.0.r13.0/compiler.36424714_0"
        /*0030*/ 	.string	"-arch sm_100a -m 64 "



//--------------------- .note.nv.cuinfo           --------------------------
	.section	.note.nv.cuinfo,"",@"SHT_NOTE"
	.sectionflags	@"SHF_NOTE_NV_CUINFO"
        /*0018*/ 	.short	0x0002
        /*001a*/ 	.short	0x0064
        /*001c*/ 	.short	0x0082
	.zero		2


//--------------------- .nv.info                  --------------------------
	.section	.nv.info,"",@"SHT_CUDA_INFO"
	.align	4


	//----- nvinfo : EIATTR_REGCOUNT
	.align		4
        /*0000*/ 	.byte	0x04, 0x2f
        /*0002*/ 	.short	(.L_19 - .L_18)
	.align		4
.L_18:
        /*0004*/ 	.word	index@(_ZN7cutlass13device_kernelINS_4gemm6kernel13GemmUniversalIN4cute5tupleIJiiiiEEENS1_10collective13CollectiveMmaINS1_35MainloopSm100TmaUmmaWarpSpecializedILi10ELi2ELi4ENS5_IJNS4_1CILi2EEENSA_ILi1EEESC_EEEEENS5_IJNSA_ILi256EEENSA_ILi64EEESG_EEENS_6half_tENS5_IJlSC_lEEESI_SJ_NS4_8TiledMMAINS4_8MMA_AtomIJNS4_26SM100_MMA_F16BF16_2x1SM_SSISI_SI_fLi256ELi64ELNS4_4UMMA5MajorE0ELSO_0ELNSN_7ScaleInE0ELSP_0EEEEEENS4_6LayoutINS5_IJSC_SC_SC_EEENS5_IJNSA_ILi0EEESU_SU_EEEEENS5_IJNS4_10UnderscoreESX_SX_EEEEENS4_18SM100_TMA_2SM_LOADENS4_14ComposedLayoutINS4_7SwizzleILi3ELi4ELi3EEENS4_18smem_ptr_flag_bitsILi16EEENSS_INS5_IJNSA_ILi8EEESG_EEENS5_IJSG_SC_EEEEEEEvNS4_8identityES10_S1A_vS1B_EENS_8epilogue10collective18CollectiveEpilogueINS1D_23Sm100TmaWarpSpecializedILi3ELi2ELi32ELb1ELb0EEEJNS5_IJNSA_ILi128EEESG_SG_EEENS5_IJNSS_IS1I_SC_EENSS_INSA_ILi32EEESC_EEEEESI_SJ_SI_SJ_NS1D_6fusion15FusionCallbacksIS1H_NS1O_13LinCombEltActINS1D_6thread4ReLuESI_fSI_fLNS_15FloatRoundStyleE2EEES1J_S1N_JEEENS4_5SM1004TMEM4LOAD26SM100_TMEM_LOAD_32dp32b32xENS4_13SM90_TMA_LOADENS11_INS12_ILi2ELi4ELi3EEES15_NSS_INS5_IJS16_S1L_EEENS5_IJS1L_SC_EEEEEEENS4_39AutoVectorizingCopyWithAssumedAlignmentILi128EEENS4_14SM90_TMA_STOREES25_S27_S27_EEEvvEEEEvNT_6ParamsE)
        /*0008*/ 	.word	0x00000076


	//----- nvinfo : EIATTR_FRAME_SIZE
	.align		4
.L_19:
        /*000c*/ 	.byte	0x04, 0x11
        /*000e*/ 	.short	(.L_21 - .L_20)
	.align		4
.L_20:
        /*0010*/ 	.word	index@($__internal_2_$__cuda_sm10x_tcgen05_guardrail_trap_unallocated_columns_being_dealloced)
        /*0014*/ 	.word	0x00000000


	//----- nvinfo : EIATTR_FRAME_SIZE
	.align		4
.L_21:
        /*0018*/ 	.byte	0x04, 0x11
        /*001a*/ 	.short	(.L_23 - .L_22)
	.align		4
.L_22:
        /*001c*/ 	.word	index@($__internal_1_$__cuda_sm10x_tcgen05_guardrail_trap_phase_invalid_during_alloc)
        /*0020*/ 	.word	0x00000000


	//----- nvinfo : EIATTR_FRAME_SIZE
	.align		4
.L_23:
        /*0024*/ 	.byte	0x04, 0x11
        /*0026*/ 	.short	(.L_25 - .L_24)
	.align		4
.L_24:
        /*0028*/ 	.word	index@($__internal_0_$__cuda_sm10x_tcgen05_guardrail_trap_col_being_dealloced_not_returned_by_alloc)
        /*002c*/ 	.word	0x00000000


	//----- nvinfo : EIATTR_FRAME_SIZE
	.align		4
.L_25:
        /*0030*/ 	.byte	0x04, 0x11
        /*0032*/ 	.short	(.L_27 - .L_26)
	.align		4
.L_26:
        /*0034*/ 	.word	index@(_ZN7cutlass13device_kernelINS_4gemm6kernel13GemmUniversalIN4cute5tupleIJiiiiEEENS1_10collective13CollectiveMmaINS1_35MainloopSm100TmaUmmaWarpSpecializedILi10ELi2ELi4ENS5_IJNS4_1CILi2EEENSA_ILi1EEESC_EEEEENS5_IJNSA_ILi256EEENSA_ILi64EEESG_EEENS_6half_tENS5_IJlSC_lEEESI_SJ_NS4_8TiledMMAINS4_8MMA_AtomIJNS4_26SM100_MMA_F16BF16_2x1SM_SSISI_SI_fLi256ELi64ELNS4_4UMMA5MajorE0ELSO_0ELNSN_7ScaleInE0ELSP_0EEEEEENS4_6LayoutINS5_IJSC_SC_SC_EEENS5_IJNSA_ILi0EEESU_SU_EEEEENS5_IJNS4_10UnderscoreESX_SX_EEEEENS4_18SM100_TMA_2SM_LOADENS4_14ComposedLayoutINS4_7SwizzleILi3ELi4ELi3EEENS4_18smem_ptr_flag_bitsILi16EEENSS_INS5_IJNSA_ILi8EEESG_EEENS5_IJSG_SC_EEEEEEEvNS4_8identityES10_S1A_vS1B_EENS_8epilogue10collective18CollectiveEpilogueINS1D_23Sm100TmaWarpSpecializedILi3ELi2ELi32ELb1ELb0EEEJNS5_IJNSA_ILi128EEESG_SG_EEENS5_IJNSS_IS1I_SC_EENSS_INSA_ILi32EEESC_EEEEESI_SJ_SI_SJ_NS1D_6fusion15FusionCallbacksIS1H_NS1O_13LinCombEltActINS1D_6thread4ReLuESI_fSI_fLNS_15FloatRoundStyleE2EEES1J_S1N_JEEENS4_5SM1004TMEM4LOAD26SM100_TMEM_LOAD_32dp32b32xENS4_13SM90_TMA_LOADENS11_INS12_ILi2ELi4ELi3EEES15_NSS_INS5_IJS16_S1L_EEENS5_IJS1L_SC_EEEEEEENS4_39AutoVectorizingCopyWithAssumedAlignmentILi128EEENS4_14SM90_TMA_STOREES25_S27_S27_EEEvvEEEEvNT_6ParamsE)
        /*0038*/ 	.word	0x00000000


	//----- nvinfo : EIATTR_MIN_STACK_SIZE
	.align		4
.L_27:
        /*003c*/ 	.byte	0x04, 0x12
        /*003e*/ 	.short	(.L_29 - .L_28)
	.align		4
.L_28:
        /*0040*/ 	.word	index@(_ZN7cutlass13device_kernelINS_4gemm6kernel13GemmUniversalIN4cute5tupleIJiiiiEEENS1_10collective13CollectiveMmaINS1_35MainloopSm100TmaUmmaWarpSpecializedILi10ELi2ELi4ENS5_IJNS4_1CILi2EEENSA_ILi1EEESC_EEEEENS5_IJNSA_ILi256EEENSA_ILi64EEESG_EEENS_6half_tENS5_IJlSC_lEEESI_SJ_NS4_8TiledMMAINS4_8MMA_AtomIJNS4_26SM100_MMA_F16BF16_2x1SM_SSISI_SI_fLi256ELi64ELNS4_4UMMA5MajorE0ELSO_0ELNSN_7ScaleInE0ELSP_0EEEEEENS4_6LayoutINS5_IJSC_SC_SC_EEENS5_IJNSA_ILi0EEESU_SU_EEEEENS5_IJNS4_10UnderscoreESX_SX_EEEEENS4_18SM100_TMA_2SM_LOADENS4_14ComposedLayoutINS4_7SwizzleILi3ELi4ELi3EEENS4_18smem_ptr_flag_bitsILi16EEENSS_INS5_IJNSA_ILi8EEESG_EEENS5_IJSG_SC_EEEEEEEvNS4_8identityES10_S1A_vS1B_EENS_8epilogue10collective18CollectiveEpilogueINS1D_23Sm100TmaWarpSpecializedILi3ELi2ELi32ELb1ELb0EEEJNS5_IJNSA_ILi128EEESG_SG_EEENS5_IJNSS_IS1I_SC_EENSS_INSA_ILi32EEESC_EEEEESI_SJ_SI_SJ_NS1D_6fusion15FusionCallbacksIS1H_NS1O_13LinCombEltActINS1D_6thread4ReLuESI_fSI_fLNS_15FloatRoundStyleE2EEES1J_S1N_JEEENS4_5SM1004TMEM4LOAD26SM100_TMEM_LOAD_32dp32b32xENS4_13SM90_TMA_LOADENS11_INS12_ILi2ELi4ELi3EEES15_NSS_INS5_IJS16_S1L_EEENS5_IJS1L_SC_EEEEEEENS4_39AutoVectorizingCopyWithAssumedAlignmentILi128EEENS4_14SM90_TMA_STOREES25_S27_S27_EEEvvEEEEvNT_6ParamsE)
        /*0044*/ 	.word	0x00000000
.L_29:


//--------------------- .nv.compat                --------------------------
	.section	.nv.compat,"",@"SHT_CUDA_COMPAT_INFO"
	.align	4
        /*0000*/ 	.byte	0x02, 0x09, 0x01, 0x00, 0x02, 0x02, 0x02, 0x00, 0x02, 0x05, 0x05, 0x00, 0x03, 0x07, 0x01, 0x01
        /*0010*/ 	.byte	0x02, 0x03, 0x01, 0x00, 0x02, 0x06, 0x01, 0x00, 0x04, 0x0b, 0x08, 0x00, 0x09, 0x00, 0x00, 0x00
        /*0020*/ 	.byte	0x00, 0x00, 0x00, 0x00


//--------------------- .nv.info._ZN7cutlass13device_kernelINS_4gemm6kernel13GemmUniversalIN4cute5tupleIJiiiiEEENS1_10collective13CollectiveMmaINS1_35MainloopSm100TmaUmmaWarpSpecializedILi10ELi2ELi4ENS5_IJNS4_1CILi2EEENSA_ILi1EEESC_EEEEENS5_IJNSA_ILi256EEENSA_ILi64EEESG_EEENS_6half_tENS5_IJlSC_lEEESI_SJ_NS4_8TiledMMAINS4_8MMA_AtomIJNS4_26SM100_MMA_F16BF16_2x1SM_SSISI_SI_fLi256ELi64ELNS4_4UMMA5MajorE0ELSO_0ELNSN_7ScaleInE0ELSP_0EEEEEENS4_6LayoutINS5_IJSC_SC_SC_EEENS5_IJNSA_ILi0EEESU_SU_EEEEENS5_IJNS4_10UnderscoreESX_SX_EEEEENS4_18SM100_TMA_2SM_LOADENS4_14ComposedLayoutINS4_7SwizzleILi3ELi4ELi3EEENS4_18smem_ptr_flag_bitsILi16EEENSS_INS5_IJNSA_ILi8EEESG_EEENS5_IJSG_SC_EEEEEEEvNS4_8identityES10_S1A_vS1B_EENS_8epilogue10collective18CollectiveEpilogueINS1D_23Sm100TmaWarpSpecializedILi3ELi2ELi32ELb1ELb0EEEJNS5_IJNSA_ILi128EEESG_SG_EEENS5_IJNSS_IS1I_SC_EENSS_INSA_ILi32EEESC_EEEEESI_SJ_SI_SJ_NS1D_6fusion15FusionCallbacksIS1H_NS1O_13LinCombEltActINS1D_6thread4ReLuESI_fSI_fLNS_15FloatRoundStyleE2EEES1J_S1N_JEEENS4_5SM1004TMEM4LOAD26SM100_TMEM_LOAD_32dp32b32xENS4_13SM90_TMA_LOADENS11_INS12_ILi2ELi4ELi3EEES15_NSS_INS5_IJS16_S1L_EEENS5_IJS1L_SC_EEEEEEENS4_39AutoVectorizingCopyWithAssumedAlignmentILi128EEENS4_14SM90_TMA_STOREES25_S27_S27_EEEvvEEEEvNT_6ParamsE --------------------------
	.section	.nv.info._ZN7cutlass13device_kernelINS_4gemm6kernel13GemmUniversalIN4cute5tupleIJiiiiEEENS1_10collective13CollectiveMmaINS1_35MainloopSm100TmaUmmaWarpSpecializedILi10ELi2ELi4ENS5_IJNS4_1CILi2EEENSA_ILi1EEESC_EEEEENS5_IJNSA_ILi256EEENSA_ILi64EEESG_EEENS_6half_tENS5_IJlSC_lEEESI_SJ_NS4_8TiledMMAINS4_8MMA_AtomIJNS4_26SM100_MMA_F16BF16_2x1SM_SSISI_SI_fLi256ELi64ELNS4_4UMMA5MajorE0ELSO_0ELNSN_7ScaleInE0ELSP_0EEEEEENS4_6LayoutINS5_IJSC_SC_SC_EEENS5_IJNSA_ILi0EEESU_SU_EEEEENS5_IJNS4_10UnderscoreESX_SX_EEEEENS4_18SM100_TMA_2SM_LOADENS4_14ComposedLayoutINS4_7SwizzleILi3ELi4ELi3EEENS4_18smem_ptr_flag_bitsILi16EEENSS_INS5_IJNSA_ILi8EEESG_EEENS5_IJSG_SC_EEEEEEEvNS4_8identityES10_S1A_vS1B_EENS_8epilogue10collective18CollectiveEpilogueINS1D_23Sm100TmaWarpSpecializedILi3ELi2ELi32ELb1ELb0EEEJNS5_IJNSA_ILi128EEESG_SG_EEENS5_IJNSS_IS1I_SC_EENSS_INSA_ILi32EEESC_EEEEESI_SJ_SI_SJ_NS1D_6fusion15FusionCallbacksIS1H_NS1O_13LinCombEltActINS1D_6thread4ReLuESI_fSI_fLNS_15FloatRoundStyleE2EEES1J_S1N_JEEENS4_5SM1004TMEM4LOAD26SM100_TMEM_LOAD_32dp32b32xENS4_13SM90_TMA_LOADENS11_INS12_ILi2ELi4ELi3EEES15_NSS_INS5_IJS16_S1L_EEENS5_IJS1L_SC_EEEEEEENS4_39AutoVectorizingCopyWithAssumedAlignmentILi128EEENS4_14SM90_TMA_STOREES25_S27_S27_EEEvvEEEEvNT_6ParamsE,"",@"SHT_CUDA_INFO"
	.sectionflags	@""
	.align	4


	//----- nvinfo : EIATTR_CUDA_API_VERSION
	.align		4
        /*0000*/ 	.byte	0x04, 0x37
        /*0002*/ 	.short	(.L_31 - .L_30)
.L_30:
        /*0004*/ 	.word	0x00000082


	//----- nvinfo : EIATTR_KPARAM_INFO
	.align		4
.L_31:
        /*0008*/ 	.byte	0x04, 0x17
        /*000a*/ 	.short	(.L_33 - .L_32)
.L_32:
        /*000c*/ 	.word	0x00000000
        /*0010*/ 	.short	0x0000
        /*0012*/ 	.short	0x0000
        /*0014*/ 	.byte	0x00, 0xf0, 0x01, 0x20


	//----- nvinfo : EIATTR_AT_ENTRY_FRAGMENTS
	.align		4
.L_33:
        /*0018*/ 	.byte	0x04, 0x4f
        /*001a*/ 	.short	(.L_35 - .L_34)


	//   ....[0]....
.L_34:
        /*001c*/ 	.word	0x00000007


	//----- nvinfo : EIATTR_RESERVED_SMEM_USED
	.align		4
.L_35:
        /*0020*/ 	.byte	0x01, 0x41
	.zero		2


	//----- nvinfo : EIATTR_SPARSE_MMA_MASK
	.align		4
        /*0024*/ 	.byte	0x03, 0x50
        /*0026*/ 	.short	0x0000


	//----- nvinfo : EIATTR_TCGEN05_2CTA_USED
	.align		4
        /*0028*/ 	.byte	0x01, 0x52
	.zero		2


	//----- nvinfo : EIATTR_MAXREG_COUNT
	.align		4
        /*002c*/ 	.byte	0x03, 0x1b
        /*002e*/ 	.short	0x00ff


	//----- nvinfo : EIATTR_NUM_BARRIERS
	.align		4
        /*0030*/ 	.byte	0x02, 0x4c
        /*0032*/ 	.byte	0x07
	.zero		1


	//----- nvinfo : EIATTR_EXTERNS
	.align		4
        /*0034*/ 	.byte	0x04, 0x0f
        /*0036*/ 	.short	(.L_37 - .L_36)


	//   ....[0]....
	.align		4
.L_36:
        /*0038*/ 	.word	index@(__assertfail)


	//----- nvinfo : EIATTR_MERCURY_ISA_VERSION
	.align		4
.L_37:
        /*003c*/ 	.byte	0x03, 0x5f
        /*003e*/ 	.short	0x0101


	//----- nvinfo : EIATTR_INT_WARP_WIDE_INSTR_OFFSETS
	.align		4
        /*0040*/ 	.byte	0x04, 0x31
        /*0042*/ 	.short	(.L_39 - .L_38)


	//   ....[0]....
.L_38:
        /*0044*/ 	.word	0x00000db0


	//   ....[1]....
        /*0048*/ 	.word	0x00000e50


	//   ....[2]....
        /*004c*/ 	.word	0x000021a0


	//   ....[3]....
        /*0050*/ 	.word	0x000043d0


	//   ....[4]....
        /*0054*/ 	.word	0x00004400


	//   ....[5]....
        /*0058*/ 	.word	0x00004450


	//   ....[6]....
        /*005c*/ 	.word	0x00004d40


	//   ....[7]....
        /*0060*/ 	.word	0x00004d60


	//   ....[8]....
        /*0064*/ 	.word	0x00005030


	//   ....[9]....
        /*0068*/ 	.word	0x00005160


	//----- nvinfo : EIATTR_COOP_GROUP_MASK_REGIDS
	.align		4
.L_39:
        /*006c*/ 	.byte	0x04, 0x29
        /*006e*/ 	.short	(.L_41 - .L_40)


	//   ....[0]....
.L_40:
        /*0070*/ 	.word	0xffffffff


	//   ....[1]....
        /*0074*/ 	.word	0xffffffff


	//   ....[2]....
        /*0078*/ 	.word	0xffffffff


	//   ....[3]....
        /*007c*/ 	.word	0xffffffff


	//   ....[4]....
        /*0080*/ 	.word	0xffffffff


	//   ....[5]....
        /*0084*/ 	.word	0xffffffff


	//   ....[6]....
        /*0088*/ 	.word	0xffffffff


	//   ....[7]....
        /*008c*/ 	.word	0xffffffff


	//   ....[8]....
        /*0090*/ 	.word	0xffffffff


	//   ....[9]....
        /*0094*/ 	.word	0xffffffff


	//   ....[10]....
        /*0098*/ 	.word	0xffffffff


	//   ....[11]....
        /*009c*/ 	.word	0xffffffff


	//   ....[12]....
        /*00a0*/ 	.word	0xffffffff


	//   ....[13]....
        /*00a4*/ 	.word	0xffffffff


	//----- nvinfo : EIATTR_COOP_GROUP_INSTR_OFFSETS
	.align		4
.L_41:
        /*00a8*/ 	.byte	0x04, 0x28
        /*00aa*/ 	.short	(.L_43 - .L_42)


	//   ....[0]....
.L_42:
        /*00ac*/ 	.word	0x000000c0


	//   ....[1]....
        /*00b0*/ 	.word	0x000004d0


	//   ....[2]....
        /*00b4*/ 	.word	0x00000740


	//   ....[3]....
        /*00b8*/ 	.word	0x000008b0


	//   ....[4]....
        /*00bc*/ 	.word	0x000009a0


	//   ....[5]....
        /*00c0*/ 	.word	0x00000b00


	//   ....[6]....
        /*00c4*/ 	.word	0x00000c90


	//   ....[7]....
        /*00c8*/ 	.word	0x00000ed0


	//   ....[8]....
        /*00cc*/ 	.word	0x00002080


	//   ....[9]....
        /*00d0*/ 	.word	0x000031c0


	//   ....[10]....
        /*00d4*/ 	.word	0x00003690


	//   ....[11]....
        /*00d8*/ 	.word	0x000036c0


	//   ....[12]....
        /*00dc*/ 	.word	0x000042e0


	//   ....[13]....
        /*00e0*/ 	.word	0x000044f0


	//----- nvinfo : EIATTR_VRC_CTA_INIT_COUNT
	.align		4
.L_43:
        /*00e4*/ 	.byte	0x02, 0x4a
        /*00e6*/ 	.byte	0x80
	.zero		1


	//----- nvinfo : EIATTR_SYSCALL_OFFSETS
	.align		4
        /*00e8*/ 	.byte	0x04, 0x46
        /*00ea*/ 	.short	(.L_45 - .L_44)


	//   ....[0]....
.L_44:
        /*00ec*/ 	.word	0x00005d20


	//   ....[1]....
        /*00f0*/ 	.word	0x00005e10


	//   ....[2]....
        /*00f4*/ 	.word	0x000066a0


	//   ....[3]....
        /*00f8*/ 	.word	0x00007350


	//----- nvinfo : EIATTR_MBARRIER_INSTR_OFFSETS
	.align		4
.L_45:
        /*00fc*/ 	.byte	0x04, 0x39
        /*00fe*/ 	.short	(.L_47 - .L_46)


	//   ....[0]....
.L_46:
        /*0100*/ 	.word	0x000005e0
        /*0104*/ 	.word	0x000000ff
        /*0108*/ 	.word	0x00000000
        /*010c*/ 	.short	0x0100
        /*010e*/ 	.byte	0x08
	.zero		1


	//   ....[1]....
        /*0110*/ 	.word	0x000005f0
        /*0114*/ 	.word	0x000000ff
        /*0118*/ 	.word	0x00000050
        /*011c*/ 	.short	0x0100
        /*011e*/ 	.byte	0x08
	.zero		1


	//   ....[2]....
        /*0120*/ 	.word	0x00000600
        /*0124*/ 	.word	0x000000ff
        /*0128*/ 	.word	0x00000008
        /*012c*/ 	.short	0x0100
        /*012e*/ 	.byte	0x08
	.zero		1


	//   ....[3]....
        /*0130*/ 	.word	0x00000610
        /*0134*/ 	.word	0x000000ff
        /*0138*/ 	.word	0x00000058
        /*013c*/ 	.short	0x0100
        /*013e*/ 	.byte	0x08
	.zero		1


	//   ....[4]....
        /*0140*/ 	.word	0x00000620
        /*0144*/ 	.word	0x000000ff
        /*0148*/ 	.word	0x00000010
        /*014c*/ 	.short	0x0100
        /*014e*/ 	.byte	0x08
	.zero		1


	//   ....[5]....
        /*0150*/ 	.word	0x00000630
        /*0154*/ 	.word	0x000000ff
        /*0158*/ 	.word	0x00000060
        /*015c*/ 	.short	0x0100
        /*015e*/ 	.byte	0x08
	.zero		1


	//   ....[6]....
        /*0160*/ 	.word	0x00000640
        /*0164*/ 	.word	0x000000ff
        /*0168*/ 	.word	0x00000018
        /*016c*/ 	.short	0x0100
        /*016e*/ 	.byte	0x08
	.zero		1


	//   ....[7]....
        /*0170*/ 	.word	0x00000650
        /*0174*/ 	.word	0x000000ff
        /*0178*/ 	.word	0x00000068
        /*017c*/ 	.short	0x0100
        /*017e*/ 	.byte	0x08
	.zero		1


	//   ....[8]....
        /*0180*/ 	.word	0x00000660
        /*0184*/ 	.word	0x000000ff
        /*0188*/ 	.word	0x00000020
        /*018c*/ 	.short	0x0100
        /*018e*/ 	.byte	0x08
	.zero		1


	//   ....[9]....
        /*0190*/ 	.word	0x00000670
        /*0194*/ 	.word	0x000000ff
        /*0198*/ 	.word	0x00000070
        /*019c*/ 	.short	0x0100
        /*019e*/ 	.byte	0x08
	.zero		1


	//   ....[10]....
        /*01a0*/ 	.word	0x00000680
        /*01a4*/ 	.word	0x000000ff
        /*01a8*/ 	.word	0x00000028
        /*01ac*/ 	.short	0x0100
        /*01ae*/ 	.byte	0x08
	.zero		1


	//   ....[11]....
        /*01b0*/ 	.word	0x00000690
        /*01b4*/ 	.word	0x000000ff
        /*01b8*/ 	.word	0x00000078
        /*01bc*/ 	.short	0x0100
        /*01be*/ 	.byte	0x08
	.zero		1


	//   ....[12]....
        /*01c0*/ 	.word	0x000006a0
        /*01c4*/ 	.word	0x000000ff
        /*01c8*/ 	.word	0x00000030
        /*01cc*/ 	.short	0x0100
        /*01ce*/ 	.byte	0x08
	.zero		1


	//   ....[13]....
        /*01d0*/ 	.word	0x000006b0
        /*01d4*/ 	.word	0x000000ff
        /*01d8*/ 	.word	0x00000080
        /*01dc*/ 	.short	0x0100
        /*01de*/ 	.byte	0x08
	.zero		1


	//   ....[14]....
        /*01e0*/ 	.word	0x000006c0
        /*01e4*/ 	.word	0x000000ff
        /*01e8*/ 	.word	0x00000038
        /*01ec*/ 	.short	0x0100
        /*01ee*/ 	.byte	0x08
	.zero		1


	//   ....[15]....
        /*01f0*/ 	.word	0x000006d0
        /*01f4*/ 	.word	0x000000ff
        /*01f8*/ 	.word	0x00000088
        /*01fc*/ 	.short	0x0100
        /*01fe*/ 	.byte	0x08
	.zero		1


	//   ....[16]....
        /*0200*/ 	.word	0x000006e0
        /*0204*/ 	.word	0x000000ff
        /*0208*/ 	.word	0x00000040
        /*020c*/ 	.short	0x0100
        /*020e*/ 	.byte	0x08
	.zero		1


	//   ....[17]....
        /*0210*/ 	.word	0x000006f0
        /*0214*/ 	.word	0x000000ff
        /*0218*/ 	.word	0x00000090
        /*021c*/ 	.short	0x0100
        /*021e*/ 	.byte	0x08
	.zero		1


	//   ....[18]....
        /*0220*/ 	.word	0x00000700
        /*0224*/ 	.word	0x000000ff
        /*0228*/ 	.word	0x00000048
        /*022c*/ 	.short	0x0100
        /*022e*/ 	.byte	0x08
	.zero		1


	//   ....[19]....
        /*0230*/ 	.word	0x00000710
        /*0234*/ 	.word	0x000000ff
        /*0238*/ 	.word	0x00000098
        /*023c*/ 	.short	0x0100
        /*023e*/ 	.byte	0x08
	.zero		1


	//   ....[20]....
        /*0240*/ 	.word	0x00000840
        /*0244*/ 	.word	0x000000ff
        /*0248*/ 	.word	0x000000a0
        /*024c*/ 	.short	0x0100
        /*024e*/ 	.byte	0x09
	.zero		1


	//   ....[21]....
        /*0250*/ 	.word	0x00000850
        /*0254*/ 	.word	0x000000ff
        /*0258*/ 	.word	0x000000b8
        /*025c*/ 	.short	0x0100
        /*025e*/ 	.byte	0x09
	.zero		1


	//   ....[22]....
        /*0260*/ 	.word	0x00000860
        /*0264*/ 	.word	0x000000ff
        /*0268*/ 	.word	0x000000a8
        /*026c*/ 	.short	0x0100
        /*026e*/ 	.byte	0x09
	.zero		1


	//   ....[23]....
        /*0270*/ 	.word	0x00000870
        /*0274*/ 	.word	0x000000ff
        /*0278*/ 	.word	0x000000c0
        /*027c*/ 	.short	0x0100
        /*027e*/ 	.byte	0x09
	.zero		1


	//   ....[24]....
        /*0280*/ 	.word	0x00000880
        /*0284*/ 	.word	0x000000ff
        /*0288*/ 	.word	0x000000b0
        /*028c*/ 	.short	0x0100
        /*028e*/ 	.byte	0x09
	.zero		1


	//   ....[25]....
        /*0290*/ 	.word	0x00000890
        /*0294*/ 	.word	0x000000ff
        /*0298*/ 	.word	0x000000c8
        /*029c*/ 	.short	0x0100
        /*029e*/ 	.byte	0x09
	.zero		1


	//   ....[26]....
        /*02a0*/ 	.word	0x00000970
        /*02a4*/ 	.word	0x000000ff
        /*02a8*/ 	.word	0x000000d0
        /*02ac*/ 	.short	0x0100
        /*02ae*/ 	.byte	0x08
	.zero		1


	//   ....[27]....
        /*02b0*/ 	.word	0x00000980
        /*02b4*/ 	.word	0x000000ff
        /*02b8*/ 	.word	0x000000d8
        /*02bc*/ 	.short	0x0100
        /*02be*/ 	.byte	0x08
	.zero		1


	//   ....[28]....
        /*02c0*/ 	.word	0x00000ab0
        /*02c4*/ 	.word	0x000000ff
        /*02c8*/ 	.word	0x000000e0
        /*02cc*/ 	.short	0x0100
        /*02ce*/ 	.byte	0x08
	.zero		1


	//   ....[29]....
        /*02d0*/ 	.word	0x00000ac0
        /*02d4*/ 	.word	0x000000ff
        /*02d8*/ 	.word	0x000000f0
        /*02dc*/ 	.short	0x0100
        /*02de*/ 	.byte	0x08
	.zero		1


	//   ....[30]....
        /*02e0*/ 	.word	0x00000ad0
        /*02e4*/ 	.word	0x000000ff
        /*02e8*/ 	.word	0x000000e8
        /*02ec*/ 	.short	0x0100
        /*02ee*/ 	.byte	0x08
	.zero		1


	//   ....[31]....
        /*02f0*/ 	.word	0x00000ae0
        /*02f4*/ 	.word	0x000000ff
        /*02f8*/ 	.word	0x000000f8
        /*02fc*/ 	.short	0x0100
        /*02fe*/ 	.byte	0x08
	.zero		1


	//   ....[32]....
        /*0300*/ 	.word	0x00000c00
        /*0304*/ 	.word	0x000000ff
        /*0308*/ 	.word	0x00000100
        /*030c*/ 	.short	0x0100
        /*030e*/ 	.byte	0x09
	.zero		1


	//   ....[33]....
        /*0310*/ 	.word	0x00000c10
        /*0314*/ 	.word	0x000000ff
        /*0318*/ 	.word	0x00000120
        /*031c*/ 	.short	0x0100
        /*031e*/ 	.byte	0x09
	.zero		1


	//   ....[34]....
        /*0320*/ 	.word	0x00000c20
        /*0324*/ 	.word	0x000000ff
        /*0328*/ 	.word	0x00000108
        /*032c*/ 	.short	0x0100
        /*032e*/ 	.byte	0x09
	.zero		1


	//   ....[35]....
        /*0330*/ 	.word	0x00000c30
        /*0334*/ 	.word	0x000000ff
        /*0338*/ 	.word	0x00000128
        /*033c*/ 	.short	0x0100
        /*033e*/ 	.byte	0x09
	.zero		1


	//   ....[36]....
        /*0340*/ 	.word	0x00000c40
        /*0344*/ 	.word	0x000000ff
        /*0348*/ 	.word	0x00000110
        /*034c*/ 	.short	0x0100
        /*034e*/ 	.byte	0x09
	.zero		1


	//   ....[37]....
        /*0350*/ 	.word	0x00000c50
        /*0354*/ 	.word	0x000000ff
        /*0358*/ 	.word	0x00000130
        /*035c*/ 	.short	0x0100
        /*035e*/ 	.byte	0x09
	.zero		1


	//   ....[38]....
        /*0360*/ 	.word	0x00000c60
        /*0364*/ 	.word	0x000000ff
        /*0368*/ 	.word	0x00000118
        /*036c*/ 	.short	0x0100
        /*036e*/ 	.byte	0x09
	.zero		1


	//   ....[39]....
        /*0370*/ 	.word	0x00000c70
        /*0374*/ 	.word	0x000000ff
        /*0378*/ 	.word	0x00000138
        /*037c*/ 	.short	0x0100
        /*037e*/ 	.byte	0x09
	.zero		1


	//   ....[40]....
        /*0380*/ 	.word	0x00000d60
        /*0384*/ 	.word	0x000000ff
        /*0388*/ 	.word	0x00000140
        /*038c*/ 	.short	0x0100
        /*038e*/ 	.byte	0x08
	.zero		1


	//   ....[41]....
        /*0390*/ 	.word	0x00000d70
        /*0394*/ 	.word	0x000000ff
        /*0398*/ 	.word	0x00000150
        /*039c*/ 	.short	0x0100
        /*039e*/ 	.byte	0x08
	.zero		1


	//   ....[42]....
        /*03a0*/ 	.word	0x00000d80
        /*03a4*/ 	.word	0x000000ff
        /*03a8*/ 	.word	0x00000148
        /*03ac*/ 	.short	0x0100
        /*03ae*/ 	.byte	0x08
	.zero		1


	//   ....[43]....
        /*03b0*/ 	.word	0x00000d90
        /*03b4*/ 	.word	0x000000ff
        /*03b8*/ 	.word	0x00000158
        /*03bc*/ 	.short	0x0100
        /*03be*/ 	.byte	0x08
	.zero		1


	//   ....[44]....
        /*03c0*/ 	.word	0x00000e80
        /*03c4*/ 	.word	0x000000ff
        /*03c8*/ 	.word	0x00000160
        /*03cc*/ 	.short	0x0100
        /*03ce*/ 	.byte	0x06
	.zero		1


	//   ....[45]....
        /*03d0*/ 	.word	0x00001870
        /*03d4*/ 	.word	0x00000002
        /*03d8*/ 	.word	0x00000150
        /*03dc*/ 	.short	0x010a
        /*03de*/ 	.byte	0xff
	.zero		1


	//   ....[46]....
        /*03e0*/ 	.word	0x000018a0
        /*03e4*/ 	.word	0x00000002
        /*03e8*/ 	.word	0x00000140
        /*03ec*/ 	.short	0x0101
        /*03ee*/ 	.byte	0xff
	.zero		1


	//   ....[47]....
        /*03f0*/ 	.word	0x00001970
        /*03f4*/ 	.word	0x000000ff
        /*03f8*/ 	.word	0x00000050
        /*03fc*/ 	.short	0x010a
        /*03fe*/ 	.byte	0x08
	.zero		1


	//   ....[48]....
        /*0400*/ 	.word	0x00001a70
        /*0404*/ 	.word	0x000000ff
        /*0408*/ 	.word	0x00000050
        /*040c*/ 	.short	0x010a
        /*040e*/ 	.byte	0x21
	.zero		1


	//   ....[49]....
        /*0410*/ 	.word	0x00001c20
        /*0414*/ 	.word	0x000000ff
        /*0418*/ 	.word	0x00000050
        /*041c*/ 	.short	0x010a
        /*041e*/ 	.byte	0x08
	.zero		1


	//   ....[50]....
        /*0420*/ 	.word	0x00001d40
        /*0424*/ 	.word	0x000000ff
        /*0428*/ 	.word	0x000000d8
        /*042c*/ 	.short	0x0101
        /*042e*/ 	.byte	0x04
	.zero		1


	//   ....[51]....
        /*0430*/ 	.word	0x00001d50
        /*0434*/ 	.word	0x000000ff
        /*0438*/ 	.word	0x00000050
        /*043c*/ 	.short	0x010a
        /*043e*/ 	.byte	0x08
	.zero		1


	//   ....[52]....
        /*0440*/ 	.word	0x00001dd0
        /*0444*/ 	.word	0x000000ff
        /*0448*/ 	.word	0x00000050
        /*044c*/ 	.short	0x010a
        /*044e*/ 	.byte	0x11
	.zero		1


	//   ....[53]....
        /*0450*/ 	.word	0x00001f60
        /*0454*/ 	.word	0x000000ff
        /*0458*/ 	.word	0x00000050
        /*045c*/ 	.short	0x010a
        /*045e*/ 	.byte	0x08
	.zero		1


	//   ....[54]....
        /*0460*/ 	.word	0x000020b0
        /*0464*/ 	.word	0x00000002
        /*0468*/ 	.word	0x000000e0
        /*046c*/ 	.short	0x010a
        /*046e*/ 	.byte	0xff
	.zero		1


	//   ....[55]....
        /*0470*/ 	.word	0x00002170
        /*0474*/ 	.word	0x00000002
        /*0478*/ 	.word	0x00000000
        /*047c*/ 	.short	0x0101
        /*047e*/ 	.byte	0xff
	.zero		1


	//   ....[56]....
        /*0480*/ 	.word	0x000026d0
        /*0484*/ 	.word	0x000000ff
        /*0488*/ 	.word	0x00000000
        /*048c*/ 	.short	0x010a
        /*048e*/ 	.byte	0x05
	.zero		1


	//   ....[57]....
        /*0490*/ 	.word	0x00002760
        /*0494*/ 	.word	0x000000ff
        /*0498*/ 	.word	0x00000000
        /*049c*/ 	.short	0x010a
        /*049e*/ 	.byte	0x05
	.zero		1


	//   ....[58]....
        /*04a0*/ 	.word	0x000027f0
        /*04a4*/ 	.word	0x000000ff
        /*04a8*/ 	.word	0x00000000
        /*04ac*/ 	.short	0x010a
        /*04ae*/ 	.byte	0x05
	.zero		1


	//   ....[59]....
        /*04b0*/ 	.word	0x00002880
        /*04b4*/ 	.word	0x000000ff
        /*04b8*/ 	.word	0x00000000
        /*04bc*/ 	.short	0x010a
        /*04be*/ 	.byte	0x05
	.zero		1


	//   ....[60]....
        /*04c0*/ 	.word	0x00002910
        /*04c4*/ 	.word	0x000000ff
        /*04c8*/ 	.word	0x00000000
        /*04cc*/ 	.short	0x010a
        /*04ce*/ 	.byte	0x05
	.zero		1


	//   ....[61]....
        /*04d0*/ 	.word	0x000029a0
        /*04d4*/ 	.word	0x000000ff
        /*04d8*/ 	.word	0x00000000
        /*04dc*/ 	.short	0x010a
        /*04de*/ 	.byte	0x05
	.zero		1


	//   ....[62]....
        /*04e0*/ 	.word	0x00002a30
        /*04e4*/ 	.word	0x000000ff
        /*04e8*/ 	.word	0x00000000
        /*04ec*/ 	.short	0x010a
        /*04ee*/ 	.byte	0x05
	.zero		1


	//   ....[63]....
        /*04f0*/ 	.word	0x00002ac0
        /*04f4*/ 	.word	0x000000ff
        /*04f8*/ 	.word	0x00000000
        /*04fc*/ 	.short	0x010a
        /*04fe*/ 	.byte	0x05
	.zero		1


	//   ....[64]....
        /*0500*/ 	.word	0x00002b50
        /*0504*/ 	.word	0x000000ff
        /*0508*/ 	.word	0x00000000
        /*050c*/ 	.short	0x010a
        /*050e*/ 	.byte	0x05
	.zero		1


	//   ....[65]....
        /*0510*/ 	.word	0x00002bf0
        /*0514*/ 	.word	0x00000000
        /*0518*/ 	.word	0x00000000
        /*051c*/ 	.short	0x010a
        /*051e*/ 	.byte	0xff
	.zero		1


	//   ....[66]....
        /*0520*/ 	.word	0x00002d20
        /*0524*/ 	.word	0x00000000
        /*0528*/ 	.word	0x00000140
        /*052c*/ 	.short	0x010a
        /*052e*/ 	.byte	0xff
	.zero		1


	//   ....[67]....
        /*0530*/ 	.word	0x00002d90
        /*0534*/ 	.word	0x00000000
        /*0538*/ 	.word	0x00000000
        /*053c*/ 	.short	0x0101
        /*053e*/ 	.byte	0xff
	.zero		1


	//   ....[68]....
        /*0540*/ 	.word	0x00002db0
        /*0544*/ 	.word	0x000000ff
        /*0548*/ 	.word	0x000000f0
        /*054c*/ 	.short	0x010a
        /*054e*/ 	.byte	0x05
	.zero		1


	//   ....[69]....
        /*0550*/ 	.word	0x00002ed0
        /*0554*/ 	.word	0x00000000
        /*0558*/ 	.word	0x000000e0
        /*055c*/ 	.short	0x010a
        /*055e*/ 	.byte	0xff
	.zero		1


	//   ....[70]....
        /*0560*/ 	.word	0x00002fd0
        /*0564*/ 	.word	0x00000000
        /*0568*/ 	.word	0x00000000
        /*056c*/ 	.short	0x0101
        /*056e*/ 	.byte	0xff
	.zero		1


	//   ....[71]....
        /*0570*/ 	.word	0x00003060
        /*0574*/ 	.word	0x000000ff
        /*0578*/ 	.word	0x000000f0
        /*057c*/ 	.short	0x0106
        /*057e*/ 	.byte	0x05
	.zero		1


	//   ....[72]....
        /*0580*/ 	.word	0x00003080
        /*0584*/ 	.word	0x000000ff
        /*0588*/ 	.word	0x000000f0
        /*058c*/ 	.short	0x010a
        /*058e*/ 	.byte	0x05
	.zero		1


	//   ....[73]....
        /*0590*/ 	.word	0x00003110
        /*0594*/ 	.word	0x000000ff
        /*0598*/ 	.word	0x000000f0
        /*059c*/ 	.short	0x0106
        /*059e*/ 	.byte	0x04
	.zero		1


	//   ....[74]....
        /*05a0*/ 	.word	0x00003150
        /*05a4*/ 	.word	0x00000000
        /*05a8*/ 	.word	0x000000f0
        /*05ac*/ 	.short	0x010a
        /*05ae*/ 	.byte	0xff
	.zero		1


	//   ....[75]....
        /*05b0*/ 	.word	0x00003390
        /*05b4*/ 	.word	0x000000ff
        /*05b8*/ 	.word	0x00000008
        /*05bc*/ 	.short	0x010a
        /*05be*/ 	.byte	0x06
	.zero		1


	//   ....[76]....
        /*05c0*/ 	.word	0x000033b0
        /*05c4*/ 	.word	0x000000ff
        /*05c8*/ 	.word	0x00000008
        /*05cc*/ 	.short	0x010a
        /*05ce*/ 	.byte	0x06
	.zero		1


	//   ....[77]....
        /*05d0*/ 	.word	0x00003540
        /*05d4*/ 	.word	0x000000ff
        /*05d8*/ 	.word	0x00000008
        /*05dc*/ 	.short	0x010a
        /*05de*/ 	.byte	0x06
	.zero		1


	//   ....[78]....
        /*05e0*/ 	.word	0x00003560
        /*05e4*/ 	.word	0x000000ff
        /*05e8*/ 	.word	0x00000008
        /*05ec*/ 	.short	0x010a
        /*05ee*/ 	.byte	0x06
	.zero		1


	//   ....[79]....
        /*05f0*/ 	.word	0x00003620
        /*05f4*/ 	.word	0x000000ff
        /*05f8*/ 	.word	0x00000000
        /*05fc*/ 	.short	0x0101
        /*05fe*/ 	.byte	0x07
	.zero		1


	//   ....[80]....
        /*0600*/ 	.word	0x00003960
        /*0604*/ 	.word	0x00000000
        /*0608*/ 	.word	0x000000e0
        /*060c*/ 	.short	0x010a
        /*060e*/ 	.byte	0xff
	.zero		1


	//   ....[81]....
        /*0610*/ 	.word	0x00003a20
        /*0614*/ 	.word	0x00000000
        /*0618*/ 	.word	0x00000000
        /*061c*/ 	.short	0x0101
        /*061e*/ 	.byte	0xff
	.zero		1


	//   ....[82]....
        /*0620*/ 	.word	0x00003ae0
        /*0624*/ 	.word	0x000000ff
        /*0628*/ 	.word	0x00000000
        /*062c*/ 	.short	0x010a
        /*062e*/ 	.byte	0x08
	.zero		1


	//   ....[83]....
        /*0630*/ 	.word	0x00003af0
        /*0634*/ 	.word	0x000000ff
        /*0638*/ 	.word	0x00000120
        /*063c*/ 	.short	0x010a
        /*063e*/ 	.byte	0x09
	.zero		1


	//   ....[84]....
        /*0640*/ 	.word	0x00003ba0
        /*0644*/ 	.word	0x000000ff
        /*0648*/ 	.word	0x00000000
        /*064c*/ 	.short	0x010a
        /*064e*/ 	.byte	0x08
	.zero		1


	//   ....[85]....
        /*0650*/ 	.word	0x00003cd0
        /*0654*/ 	.word	0x000000ff
        /*0658*/ 	.word	0x00000000
        /*065c*/ 	.short	0x010a
        /*065e*/ 	.byte	0x1e
	.zero		1


	//   ....[86]....
        /*0660*/ 	.word	0x00003fd0
        /*0664*/ 	.word	0x000000ff
        /*0668*/ 	.word	0x00000000
        /*066c*/ 	.short	0x010a
        /*066e*/ 	.byte	0x08
	.zero		1


	//   ....[87]....
        /*0670*/ 	.word	0x00004060
        /*0674*/ 	.word	0x000000ff
        /*0678*/ 	.word	0x00000000
        /*067c*/ 	.short	0x010a
        /*067e*/ 	.byte	0x08
	.zero		1


	//   ....[88]....
        /*0680*/ 	.word	0x000040f0
        /*0684*/ 	.word	0x000000ff
        /*0688*/ 	.word	0x00000000
        /*068c*/ 	.short	0x010a
        /*068e*/ 	.byte	0x08
	.zero		1


	//   ....[89]....
        /*0690*/ 	.word	0x00004190
        /*0694*/ 	.word	0x00000000
        /*0698*/ 	.word	0x00000000
        /*069c*/ 	.short	0x010a
        /*069e*/ 	.byte	0xff
	.zero		1


	//   ....[90]....
        /*06a0*/ 	.word	0x000041d0
        /*06a4*/ 	.word	0x00000000
        /*06a8*/ 	.word	0x00000000
        /*06ac*/ 	.short	0x010a
        /*06ae*/ 	.byte	0xff
	.zero		1


	//   ....[91]....
        /*06b0*/ 	.word	0x00004240
        /*06b4*/ 	.word	0x000000ff
        /*06b8*/ 	.word	0x00000000
        /*06bc*/ 	.short	0x0101
        /*06be*/ 	.byte	0x05
	.zero		1


	//   ....[92]....
        /*06c0*/ 	.word	0x00004280
        /*06c4*/ 	.word	0x000000ff
        /*06c8*/ 	.word	0x00000160
        /*06cc*/ 	.short	0x010a
        /*06ce*/ 	.byte	0x07
	.zero		1


	//   ....[93]....
        /*06d0*/ 	.word	0x000042d0
        /*06d4*/ 	.word	0x000000ff
        /*06d8*/ 	.word	0x00000000
        /*06dc*/ 	.short	0x0101
        /*06de*/ 	.byte	0x05
	.zero		1


	//   ....[94]....
        /*06e0*/ 	.word	0x000046e0
        /*06e4*/ 	.word	0x00000000
        /*06e8*/ 	.word	0x000000e0
        /*06ec*/ 	.short	0x010a
        /*06ee*/ 	.byte	0xff
	.zero		1


	//   ....[95]....
        /*06f0*/ 	.word	0x000047a0
        /*06f4*/ 	.word	0x00000000
        /*06f8*/ 	.word	0x00000000
        /*06fc*/ 	.short	0x0101
        /*06fe*/ 	.byte	0xff
	.zero		1


	//   ....[96]....
        /*0700*/ 	.word	0x00004ac0
        /*0704*/ 	.word	0x000000ff
        /*0708*/ 	.word	0x000000d8
        /*070c*/ 	.short	0x010a
        /*070e*/ 	.byte	0x06
	.zero		1


	//   ....[97]....
        /*0710*/ 	.word	0x00004ce0
        /*0714*/ 	.word	0x000000ff
        /*0718*/ 	.word	0x000000b8
        /*071c*/ 	.short	0x010a
        /*071e*/ 	.byte	0x0f
	.zero		1


	//   ....[98]....
        /*0720*/ 	.word	0x00004ee0
        /*0724*/ 	.word	0x000000ff
        /*0728*/ 	.word	0x000000a0
        /*072c*/ 	.short	0x010b
        /*072e*/ 	.byte	0x0f
	.zero		1


	//   ....[99]....
        /*0730*/ 	.word	0x00004f30
        /*0734*/ 	.word	0x000000ff
        /*0738*/ 	.word	0x00000000
        /*073c*/ 	.short	0x0101
        /*073e*/ 	.byte	0x10
	.zero		1


	//   ....[100]....
        /*0740*/ 	.word	0x00004f70
        /*0744*/ 	.word	0x000000ff
        /*0748*/ 	.word	0x000000b8
        /*074c*/ 	.short	0x010a
        /*074e*/ 	.byte	0x0d
	.zero		1


	//   ....[101]....
        /*0750*/ 	.word	0x000051b0
        /*0754*/ 	.word	0x000000ff
        /*0758*/ 	.word	0x000000a0
        /*075c*/ 	.short	0x010b
        /*075e*/ 	.byte	0x0d
	.zero		1


	//   ....[102]....
        /*0760*/ 	.word	0x00005220
        /*0764*/ 	.word	0x000000ff
        /*0768*/ 	.word	0x00000000
        /*076c*/ 	.short	0x0101
        /*076e*/ 	.byte	0x0f
	.zero		1


	//   ....[103]....
        /*0770*/ 	.word	0x00005270
        /*0774*/ 	.word	0x000000ff
        /*0778*/ 	.word	0x00000000
        /*077c*/ 	.short	0x010a
        /*077e*/ 	.byte	0x04
	.zero		1


	//   ....[104]....
        /*0780*/ 	.word	0x00005300
        /*0784*/ 	.word	0x000000ff
        /*0788*/ 	.word	0x00000000
        /*078c*/ 	.short	0x010a
        /*078e*/ 	.byte	0x04
	.zero		1


	//   ....[105]....
        /*0790*/ 	.word	0x000053a0
        /*0794*/ 	.word	0x00000000
        /*0798*/ 	.word	0x00000000
        /*079c*/ 	.short	0x010a
        /*079e*/ 	.byte	0xff
	.zero		1


	//   ....[106]....
        /*07a0*/ 	.word	0x000056f0
        /*07a4*/ 	.word	0x00000000
        /*07a8*/ 	.word	0x000000e0
        /*07ac*/ 	.short	0x010a
        /*07ae*/ 	.byte	0xff
	.zero		1


	//   ....[107]....
        /*07b0*/ 	.word	0x00005800
        /*07b4*/ 	.word	0x00000000
        /*07b8*/ 	.word	0x00000000
        /*07bc*/ 	.short	0x0101
        /*07be*/ 	.byte	0xff
	.zero		1


	//   ....[108]....
        /*07c0*/ 	.word	0x00006180
        /*07c4*/ 	.word	0x00000000
        /*07c8*/ 	.word	0x000000a0
        /*07cc*/ 	.short	0x010a
        /*07ce*/ 	.byte	0xff
	.zero		1


	//   ....[109]....
        /*07d0*/ 	.word	0x00006350
        /*07d4*/ 	.word	0x0000006e
        /*07d8*/ 	.word	0x00000100
        /*07dc*/ 	.short	0x010a
        /*07de*/ 	.byte	0xff
	.zero		1


	//   ....[110]....
        /*07e0*/ 	.word	0x00006450
        /*07e4*/ 	.word	0x00000000
        /*07e8*/ 	.word	0x000000a0
        /*07ec*/ 	.short	0x010a
        /*07ee*/ 	.byte	0xff
	.zero		1


	//   ....[111]....
        /*07f0*/ 	.word	0x00006580
        /*07f4*/ 	.word	0x0000006e
        /*07f8*/ 	.word	0x00000100
        /*07fc*/ 	.short	0x010a
        /*07fe*/ 	.byte	0xff
	.zero		1


	//   ....[112]....
        /*0800*/ 	.word	0x00007090
        /*0804*/ 	.word	0x00000000
        /*0808*/ 	.word	0x00000000
        /*080c*/ 	.short	0x0101
        /*080e*/ 	.byte	0xff
	.zero		1


	//   ....[113]....
        /*0810*/ 	.word	0x000070a0
        /*0814*/ 	.word	0x00000002
        /*0818*/ 	.word	0x000000a0
        /*081c*/ 	.short	0x010a
        /*081e*/ 	.byte	0xff
	.zero		1


	//   ....[114]....
        /*0820*/ 	.word	0x00007170
        /*0824*/ 	.word	0x00000002
        /*0828*/ 	.word	0x000000a0
        /*082c*/ 	.short	0x010a
        /*082e*/ 	.byte	0xff
	.zero		1


	//   ....[115]....
        /*0830*/ 	.word	0x00007470
        /*0834*/ 	.word	0x0000006e
        /*0838*/ 	.word	0x00000000
        /*083c*/ 	.short	0x0101
        /*083e*/ 	.byte	0xff
	.zero		1


	//   ....[116]....
        /*0840*/ 	.word	0x00007e00
        /*0844*/ 	.word	0x00000000
        /*0848*/ 	.word	0x00000000
        /*084c*/ 	.short	0x0101
        /*084e*/ 	.byte	0xff
	.zero		1


	//   ....[117]....
        /*0850*/ 	.word	0x00008070
        /*0854*/ 	.word	0x000000ff
        /*0858*/ 	.word	0x00000000
        /*085c*/ 	.short	0x0101
        /*085e*/ 	.byte	0x04
	.zero		1


	//   ....[118]....
        /*0860*/ 	.word	0x00008090
        /*0864*/ 	.word	0x00000002
        /*0868*/ 	.word	0x00000150
        /*086c*/ 	.short	0x010a
        /*086e*/ 	.byte	0xff
	.zero		1


	//   ....[119]....
        /*0870*/ 	.word	0x000080f0
        /*0874*/ 	.word	0x00000002
        /*0878*/ 	.word	0x00000050
        /*087c*/ 	.short	0x010a
        /*087e*/ 	.byte	0xff
	.zero		1


	//   ....[120]....
        /*0880*/ 	.word	0x00008150
        /*0884*/ 	.word	0x00000002
        /*0888*/ 	.word	0x00000050
        /*088c*/ 	.short	0x010a
        /*088e*/ 	.byte	0xff
	.zero		1


	//   ....[121]....
        /*0890*/ 	.word	0x000081a0
        /*0894*/ 	.word	0x00000002
        /*0898*/ 	.word	0x000000e0
        /*089c*/ 	.short	0x010a
        /*089e*/ 	.byte	0xff
	.zero		1


	//   ....[122]....
        /*08a0*/ 	.word	0x00008200
        /*08a4*/ 	.word	0x00000000
        /*08a8*/ 	.word	0x00000000
        /*08ac*/ 	.short	0x010a
        /*08ae*/ 	.byte	0xff
	.zero		1


	//   ....[123]....
        /*08b0*/ 	.word	0x00008260
        /*08b4*/ 	.word	0x00000000
        /*08b8*/ 	.word	0x00000000
        /*08bc*/ 	.short	0x010a
        /*08be*/ 	.byte	0xff
	.zero		1


	//   ....[124]....
        /*08c0*/ 	.word	0x000082c0
        /*08c4*/ 	.word	0x00000000
        /*08c8*/ 	.word	0x00000000
        /*08cc*/ 	.short	0x010a
        /*08ce*/ 	.byte	0xff
	.zero		1


	//   ....[125]....
        /*08d0*/ 	.word	0x00008320
        /*08d4*/ 	.word	0x00000000
        /*08d8*/ 	.word	0x00000000
        /*08dc*/ 	.short	0x010a
        /*08de*/ 	.byte	0xff
	.zero		1


	//   ....[126]....
        /*08e0*/ 	.word	0x00008380
        /*08e4*/ 	.word	0x00000000
        /*08e8*/ 	.word	0x00000000
        /*08ec*/ 	.short	0x010a
        /*08ee*/ 	.byte	0xff
	.zero		1


	//   ....[127]....
        /*08f0*/ 	.word	0x000083e0
        /*08f4*/ 	.word	0x00000000
        /*08f8*/ 	.word	0x00000000
        /*08fc*/ 	.short	0x010a
        /*08fe*/ 	.byte	0xff
	.zero		1


	//   ....[128]....
        /*0900*/ 	.word	0x00008440
        /*0904*/ 	.word	0x00000000
        /*0908*/ 	.word	0x00000000
        /*090c*/ 	.short	0x010a
        /*090e*/ 	.byte	0xff
	.zero		1


	//   ....[129]....
        /*0910*/ 	.word	0x000084a0
        /*0914*/ 	.word	0x00000000
        /*0918*/ 	.word	0x00000000
        /*091c*/ 	.short	0x010a
        /*091e*/ 	.byte	0xff
	.zero		1


	//   ....[130]....
        /*0920*/ 	.word	0x00008500
        /*0924*/ 	.word	0x00000000
        /*0928*/ 	.word	0x00000000
        /*092c*/ 	.short	0x010a
        /*092e*/ 	.byte	0xff
	.zero		1


	//   ....[131]....
        /*0930*/ 	.word	0x00008550
        /*0934*/ 	.word	0x00000000
        /*0938*/ 	.word	0x00000140
        /*093c*/ 	.short	0x010a
        /*093e*/ 	.byte	0xff
	.zero		1


	//   ....[132]....
        /*0940*/ 	.word	0x000085b0
        /*0944*/ 	.word	0x00000000
        /*0948*/ 	.word	0x000000f0
        /*094c*/ 	.short	0x010a
        /*094e*/ 	.byte	0xff
	.zero		1


	//   ....[133]....
        /*0950*/ 	.word	0x00008600
        /*0954*/ 	.word	0x00000000
        /*0958*/ 	.word	0x000000e0
        /*095c*/ 	.short	0x010a
        /*095e*/ 	.byte	0xff
	.zero		1


	//   ....[134]....
        /*0960*/ 	.word	0x00008660
        /*0964*/ 	.word	0x00000000
        /*0968*/ 	.word	0x000000f0
        /*096c*/ 	.short	0x010a
        /*096e*/ 	.byte	0xff
	.zero		1


	//   ....[135]....
        /*0970*/ 	.word	0x000086c0
        /*0974*/ 	.word	0x00000004
        /*0978*/ 	.word	0x00000008
        /*097c*/ 	.short	0x010a
        /*097e*/ 	.byte	0xff
	.zero		1


	//   ....[136]....
        /*0980*/ 	.word	0x000087a0
        /*0984*/ 	.word	0x00000002
        /*0988*/ 	.word	0x00000008
        /*098c*/ 	.short	0x010a
        /*098e*/ 	.byte	0xff
	.zero		1


	//   ....[137]....
        /*0990*/ 	.word	0x000087f0
        /*0994*/ 	.word	0x00000000
        /*0998*/ 	.word	0x000000e0
        /*099c*/ 	.short	0x010a
        /*099e*/ 	.byte	0xff
	.zero		1


	//   ....[138]....
        /*09a0*/ 	.word	0x00008850
        /*09a4*/ 	.word	0x00000000
        /*09a8*/ 	.word	0x00000120
        /*09ac*/ 	.short	0x010a
        /*09ae*/ 	.byte	0xff
	.zero		1


	//   ....[139]....
        /*09b0*/ 	.word	0x000088b0
        /*09b4*/ 	.word	0x00000000
        /*09b8*/ 	.word	0x00000000
        /*09bc*/ 	.short	0x010a
        /*09be*/ 	.byte	0xff
	.zero		1


	//   ....[140]....
        /*09c0*/ 	.word	0x00008910
        /*09c4*/ 	.word	0x00000000
        /*09c8*/ 	.word	0x00000000
        /*09cc*/ 	.short	0x010a
        /*09ce*/ 	.byte	0xff
	.zero		1


	//   ....[141]....
        /*09d0*/ 	.word	0x00008970
        /*09d4*/ 	.word	0x00000000
        /*09d8*/ 	.word	0x00000000
        /*09dc*/ 	.short	0x010a
        /*09de*/ 	.byte	0xff
	.zero		1


	//   ....[142]....
        /*09e0*/ 	.word	0x000089d0
        /*09e4*/ 	.word	0x00000000
        /*09e8*/ 	.word	0x00000000
        /*09ec*/ 	.short	0x010a
        /*09ee*/ 	.byte	0xff
	.zero		1


	//   ....[143]....
        /*09f0*/ 	.word	0x00008a30
        /*09f4*/ 	.word	0x00000000
        /*09f8*/ 	.word	0x00000160
        /*09fc*/ 	.short	0x010a
        /*09fe*/ 	.byte	0xff
	.zero		1


	//   ....[144]....
        /*0a00*/ 	.word	0x00008a80
        /*0a04*/ 	.word	0x00000000
        /*0a08*/ 	.word	0x000000e0
        /*0a0c*/ 	.short	0x010a
        /*0a0e*/ 	.byte	0xff
	.zero		1


	//   ....[145]....
        /*0a10*/ 	.word	0x00008ae0
        /*0a14*/ 	.word	0x00000000
        /*0a18*/ 	.word	0x000000d8
        /*0a1c*/ 	.short	0x010a
        /*0a1e*/ 	.byte	0xff
	.zero		1


	//   ....[146]....
        /*0a20*/ 	.word	0x00008b40
        /*0a24*/ 	.word	0x00000000
        /*0a28*/ 	.word	0x000000b8
        /*0a2c*/ 	.short	0x010a
        /*0a2e*/ 	.byte	0xff
	.zero		1


	//   ....[147]....
        /*0a30*/ 	.word	0x00008ba0
        /*0a34*/ 	.word	0x00000000
        /*0a38*/ 	.word	0x000000b8
        /*0a3c*/ 	.short	0x010a
        /*0a3e*/ 	.byte	0xff
	.zero		1


	//   ....[148]....
        /*0a40*/ 	.word	0x00008c00
        /*0a44*/ 	.word	0x00000000
        /*0a48*/ 	.word	0x00000000
        /*0a4c*/ 	.short	0x010a
        /*0a4e*/ 	.byte	0xff
	.zero		1


	//   ....[149]....
        /*0a50*/ 	.word	0x00008c60
        /*0a54*/ 	.word	0x00000000
        /*0a58*/ 	.word	0x00000000
        /*0a5c*/ 	.short	0x010a
        /*0a5e*/ 	.byte	0xff
	.zero		1


	//   ....[150]....
        /*0a60*/ 	.word	0x00008cb0
        /*0a64*/ 	.word	0x00000000
        /*0a68*/ 	.word	0x000000e0
        /*0a6c*/ 	.short	0x010a
        /*0a6e*/ 	.byte	0xff
	.zero		1


	//   ....[151]....
        /*0a70*/ 	.word	0x00008d00
        /*0a74*/ 	.word	0x00000000
        /*0a78*/ 	.word	0x000000a0
        /*0a7c*/ 	.short	0x010a
        /*0a7e*/ 	.byte	0xff
	.zero		1


	//   ....[152]....
        /*0a80*/ 	.word	0x00008d50
        /*0a84*/ 	.word	0x0000006e
        /*0a88*/ 	.word	0x00000100
        /*0a8c*/ 	.short	0x010a
        /*0a8e*/ 	.byte	0xff
	.zero		1


	//   ....[153]....
        /*0a90*/ 	.word	0x00008da0
        /*0a94*/ 	.word	0x00000002
        /*0a98*/ 	.word	0x000000a0
        /*0a9c*/ 	.short	0x010a
        /*0a9e*/ 	.byte	0xff
	.zero		1


	//----- nvinfo : EIATTR_NUM_MBARRIERS
	.align		4
.L_47:
        /*0aa0*/ 	.byte	0x03, 0x38
        /*0aa2*/ 	.short	0x002d


	//----- nvinfo : EIATTR_EXIT_INSTR_OFFSETS
	.align		4
        /*0aa4*/ 	.byte	0x04, 0x1c
        /*0aa6*/ 	.short	(.L_49 - .L_48)


	//   ....[0]....
.L_48:
        /*0aa8*/ 	.word	0x00002c20


	//   ....[1]....
        /*0aac*/ 	.word	0x00003120


	//   ....[2]....
        /*0ab0*/ 	.word	0x00003180


	//   ....[3]....
        /*0ab4*/ 	.word	0x00004500


	//   ....[4]....
        /*0ab8*/ 	.word	0x000053d0


	//   ....[5]....
        /*0abc*/ 	.word	0x00005410


	//   ....[6]....
        /*0ac0*/ 	.word	0x00007f60


	//   ....[7]....
        /*0ac4*/ 	.word	0x00007fe0


	//   ....[8]....
        /*0ac8*/ 	.word	0x00008010


	//   ....[9]....
        /*0acc*/ 	.word	0x00008080


	//----- nvinfo : EIATTR_MAX_THREADS
	.align		4
.L_49:
        /*0ad0*/ 	.byte	0x04, 0x05
        /*0ad2*/ 	.short	(.L_51 - .L_50)
.L_50:
        /*0ad4*/ 	.word	0x00000100
        /*0ad8*/ 	.word	0x00000001
        /*0adc*/ 	.word	0x00000001


	//----- nvinfo : EIATTR_CRS_STACK_SIZE
	.align		4
.L_51:
        /*0ae0*/ 	.byte	0x04, 0x1e
        /*0ae2*/ 	.short	(.L_53 - .L_52)
.L_52:
        /*0ae4*/ 	.word	0x00000000


	//----- nvinfo : EIATTR_CBANK_PARAM_SIZE
	.align		4
.L_53:
        /*0ae8*/ 	.byte	0x03, 0x19
        /*0aea*/ 	.short	0x0800


	//----- nvinfo : EIATTR_PARAM_CBANK
	.align		4
        /*0aec*/ 	.byte	0x04, 0x0a
        /*0aee*/ 	.short	(.L_55 - .L_54)
	.align		4
.L_54:
        /*0af0*/ 	.word	index@(.nv.constant0._ZN7cutlass13device_kernelINS_4gemm6kernel13GemmUniversalIN4cute5tupleIJiiiiEEENS1_10collective13CollectiveMmaINS1_35MainloopSm100TmaUmmaWarpSpecializedILi10ELi2ELi4ENS5_IJNS4_1CILi2EEENSA_ILi1EEESC_EEEEENS5_IJNSA_ILi256EEENSA_ILi64EEESG_EEENS_6half_tENS5_IJlSC_lEEESI_SJ_NS4_8TiledMMAINS4_8MMA_AtomIJNS4_26SM100_MMA_F16BF16_2x1SM_SSISI_SI_fLi256ELi64ELNS4_4UMMA5MajorE0ELSO_0ELNSN_7ScaleInE0ELSP_0EEEEEENS4_6LayoutINS5_IJSC_SC_SC_EEENS5_IJNSA_ILi0EEESU_SU_EEEEENS5_IJNS4_10UnderscoreESX_SX_EEEEENS4_18SM100_TMA_2SM_LOADENS4_14ComposedLayoutINS4_7SwizzleILi3ELi4ELi3EEENS4_18smem_ptr_flag_bitsILi16EEENSS_INS5_IJNSA_ILi8EEESG_EEENS5_IJSG_SC_EEEEEEEvNS4_8identityES10_S1A_vS1B_EENS_8epilogue10collective18CollectiveEpilogueINS1D_23Sm100TmaWarpSpecializedILi3ELi2ELi32ELb1ELb0EEEJNS5_IJNSA_ILi128EEESG_SG_EEENS5_IJNSS_IS1I_SC_EENSS_INSA_ILi32EEESC_EEEEESI_SJ_SI_SJ_NS1D_6fusion15FusionCallbacksIS1H_NS1O_13LinCombEltActINS1D_6thread4ReLuESI_fSI_fLNS_15FloatRoundStyleE2EEES1J_S1N_JEEENS4_5SM1004TMEM4LOAD26SM100_TMEM_LOAD_32dp32b32xENS4_13SM90_TMA_LOADENS11_INS12_ILi2ELi4ELi3EEES15_NSS_INS5_IJS16_S1L_EEENS5_IJS1L_SC_EEEEEEENS4_39AutoVectorizingCopyWithAssumedAlignmentILi128EEENS4_14SM90_TMA_STOREES25_S27_S27_EEEvvEEEEvNT_6ParamsE)
        /*0af4*/ 	.short	0x0380
        /*0af6*/ 	.short	0x0800


	//----- nvinfo : EIATTR_SW_WAR
	.align		4
.L_55:
        /*0af8*/ 	.byte	0x04, 0x36
        /*0afa*/ 	.short	(.L_57 - .L_56)
.L_56:
        /*0afc*/ 	.word	0x00000008
.L_57:


//--------------------- .nv.callgraph             --------------------------
	.section	.nv.callgraph,"",@"SHT_CUDA_CALLGRAPH"
	.align	4
	.sectionentsize	8
	.align		4
        /*0000*/ 	.word	0x00000000
	.align		4
        /*0004*/ 	.word	0xffffffff
	.align		4
        /*0008*/ 	.word	index@(_ZN7cutlass13device_kernelINS_4gemm6kernel13GemmUniversalIN4cute5tupleIJiiiiEEENS1_10collective13CollectiveMmaINS1_35MainloopSm100TmaUmmaWarpSpecializedILi10ELi2ELi4ENS5_IJNS4_1CILi2EEENSA_ILi1EEESC_EEEEENS5_IJNSA_ILi256EEENSA_ILi64EEESG_EEENS_6half_tENS5_IJlSC_lEEESI_SJ_NS4_8TiledMMAINS4_8MMA_AtomIJNS4_26SM100_MMA_F16BF16_2x1SM_SSISI_SI_fLi256ELi64ELNS4_4UMMA5MajorE0ELSO_0ELNSN_7ScaleInE0ELSP_0EEEEEENS4_6LayoutINS5_IJSC_SC_SC_EEENS5_IJNSA_ILi0EEESU_SU_EEEEENS5_IJNS4_10UnderscoreESX_SX_EEEEENS4_18SM100_TMA_2SM_LOADENS4_14ComposedLayoutINS4_7SwizzleILi3ELi4ELi3EEENS4_18smem_ptr_flag_bitsILi16EEENSS_INS5_IJNSA_ILi8EEESG_EEENS5_IJSG_SC_EEEEEEEvNS4_8identityES10_S1A_vS1B_EENS_8epilogue10collective18CollectiveEpilogueINS1D_23Sm100TmaWarpSpecializedILi3ELi2ELi32ELb1ELb0EEEJNS5_IJNSA_ILi128EEESG_SG_EEENS5_IJNSS_IS1I_SC_EENSS_INSA_ILi32EEESC_EEEEESI_SJ_SI_SJ_NS1D_6fusion15FusionCallbacksIS1H_NS1O_13LinCombEltActINS1D_6thread4ReLuESI_fSI_fLNS_15FloatRoundStyleE2EEES1J_S1N_JEEENS4_5SM1004TMEM4LOAD26SM100_TMEM_LOAD_32dp32b32xENS4_13SM90_TMA_LOADENS11_INS12_ILi2ELi4ELi3EEES15_NSS_INS5_IJS16_S1L_EEENS5_IJS1L_SC_EEEEEEENS4_39AutoVectorizingCopyWithAssumedAlignmentILi128EEENS4_14SM90_TMA_STOREES25_S27_S27_EEEvvEEEEvNT_6ParamsE)
	.align		4
        /*000c*/ 	.word	index@(__assertfail)
	.align		4
        /*0010*/ 	.word	0x00000000
	.align		4
        /*0014*/ 	.word	0xfffffffe
	.align		4
        /*0018*/ 	.word	0x00000000
	.align		4
        /*001c*/ 	.word	0xfffffffd
	.align		4
        /*0020*/ 	.word	0x00000000
	.align		4
        /*0024*/ 	.word	0xfffffffc


//--------------------- .nv.constant4             --------------------------
	.section	.nv.constant4,"a",@progbits
	.align	8
	.align		8
.nv.constant4:
        /*0000*/ 	.dword	__assertfail
	.align		8
        /*0008*/ 	.dword	__unnamed_1
	.align		8
        /*0010*/ 	.dword	__unnamed_2
	.align		8
        /*0018*/ 	.dword	_ZN39_INTERNAL_1cc22e18_4_k_cu_f62f98b1_28014cuda3std3__45__cpo5beginE
	.align		8
        /*0020*/ 	.dword	_ZN39_INTERNAL_1cc22e18_4_k_cu_f62f98b1_28014cuda3std3__45__cpo3endE
	.align		8
        /*0028*/ 	.dword	_ZN39_INTERNAL_1cc22e18_4_k_cu_f62f98b1_28014cuda3std3__45__cpo6cbeginE
	.align		8
        /*0030*/ 	.dword	_ZN39_INTERNAL_1cc22e18_4_k_cu_f62f98b1_28014cuda3std3__45__cpo4cendE
	.align		8
        /*0038*/ 	.dword	_ZN39_INTERNAL_1cc22e18_4_k_cu_f62f98b1_28014cuda3std3__441_GLOBAL__N__1cc22e18_4_k_cu_f62f98b1_28016ignoreE
	.align		8
        /*0040*/ 	.dword	_ZN39_INTERNAL_1cc22e18_4_k_cu_f62f98b1_28014cuda3std3__419piecewise_constructE
	.align		8
        /*0048*/ 	.dword	_ZN39_INTERNAL_1cc22e18_4_k_cu_f62f98b1_28014cuda3std3__48in_placeE
	.align		8
        /*0050*/ 	.dword	_ZN39_INTERNAL_1cc22e18_4_k_cu_f62f98b1_28014cuda3std6ranges3__45__cpo4swapE
	.align		8
        /*0058*/ 	.dword	_ZN39_INTERNAL_1cc22e18_4_k_cu_f62f98b1_28014cuda3std6ranges3__45__cpo9iter_moveE
	.align		8
        /*0060*/ 	.dword	_ZN39_INTERNAL_1cc22e18_4_k_cu_f62f98b1_28014cute7productE
	.align		8
        /*0068*/ 	.dword	_ZN39_INTERNAL_1cc22e18_4_k_cu_f62f98b1_28014cute1_E
	.align		8
        /*0070*/ 	.dword	$str$25
	.align		8
        /*0078*/ 	.dword	$str$26
	.align		8
        /*0080*/ 	.dword	$str$27
	.align		8
        /*0088*/ 	.dword	$str$28


//--------------------- .text._ZN7cutlass13device_kernelINS_4gemm6kernel13GemmUniversalIN4cute5tupleIJiiiiEEENS1_10collective13CollectiveMmaINS1_35MainloopSm100TmaUmmaWarpSpecializedILi10ELi2ELi4ENS5_IJNS4_1CILi2EEENSA_ILi1EEESC_EEEEENS5_IJNSA_ILi256EEENSA_ILi64EEESG_EEENS_6half_tENS5_IJlSC_lEEESI_SJ_NS4_8TiledMMAINS4_8MMA_AtomIJNS4_26SM100_MMA_F16BF16_2x1SM_SSISI_SI_fLi256ELi64ELNS4_4UMMA5MajorE0ELSO_0ELNSN_7ScaleInE0ELSP_0EEEEEENS4_6LayoutINS5_IJSC_SC_SC_EEENS5_IJNSA_ILi0EEESU_SU_EEEEENS5_IJNS4_10UnderscoreESX_SX_EEEEENS4_18SM100_TMA_2SM_LOADENS4_14ComposedLayoutINS4_7SwizzleILi3ELi4ELi3EEENS4_18smem_ptr_flag_bitsILi16EEENSS_INS5_IJNSA_ILi8EEESG_EEENS5_IJSG_SC_EEEEEEEvNS4_8identityES10_S1A_vS1B_EENS_8epilogue10collective18CollectiveEpilogueINS1D_23Sm100TmaWarpSpecializedILi3ELi2ELi32ELb1ELb0EEEJNS5_IJNSA_ILi128EEESG_SG_EEENS5_IJNSS_IS1I_SC_EENSS_INSA_ILi32EEESC_EEEEESI_SJ_SI_SJ_NS1D_6fusion15FusionCallbacksIS1H_NS1O_13LinCombEltActINS1D_6thread4ReLuESI_fSI_fLNS_15FloatRoundStyleE2EEES1J_S1N_JEEENS4_5SM1004TMEM4LOAD26SM100_TMEM_LOAD_32dp32b32xENS4_13SM90_TMA_LOADENS11_INS12_ILi2ELi4ELi3EEES15_NSS_INS5_IJS16_S1L_EEENS5_IJS1L_SC_EEEEEEENS4_39AutoVectorizingCopyWithAssumedAlignmentILi128EEENS4_14SM90_TMA_STOREES25_S27_S27_EEEvvEEEEvNT_6ParamsE --------------------------
	.section	.text._ZN7cutlass13device_kernelINS_4gemm6kernel13GemmUniversalIN4cute5tupleIJiiiiEEENS1_10collective13CollectiveMmaINS1_35MainloopSm100TmaUmmaWarpSpecializedILi10ELi2ELi4ENS5_IJNS4_1CILi2EEENSA_ILi1EEESC_EEEEENS5_IJNSA_ILi256EEENSA_ILi64EEESG_EEENS_6half_tENS5_IJlSC_lEEESI_SJ_NS4_8TiledMMAINS4_8MMA_AtomIJNS4_26SM100_MMA_F16BF16_2x1SM_SSISI_SI_fLi256ELi64ELNS4_4UMMA5MajorE0ELSO_0ELNSN_7ScaleInE0ELSP_0EEEEEENS4_6LayoutINS5_IJSC_SC_SC_EEENS5_IJNSA_ILi0EEESU_SU_EEEEENS5_IJNS4_10UnderscoreESX_SX_EEEEENS4_18SM100_TMA_2SM_LOADENS4_14ComposedLayoutINS4_7SwizzleILi3ELi4ELi3EEENS4_18smem_ptr_flag_bitsILi16EEENSS_INS5_IJNSA_ILi8EEESG_EEENS5_IJSG_SC_EEEEEEEvNS4_8identityES10_S1A_vS1B_EENS_8epilogue10collective18CollectiveEpilogueINS1D_23Sm100TmaWarpSpecializedILi3ELi2ELi32ELb1ELb0EEEJNS5_IJNSA_ILi128EEESG_SG_EEENS5_IJNSS_IS1I_SC_EENSS_INSA_ILi32EEESC_EEEEESI_SJ_SI_SJ_NS1D_6fusion15FusionCallbacksIS1H_NS1O_13LinCombEltActINS1D_6thread4ReLuESI_fSI_fLNS_15FloatRoundStyleE2EEES1J_S1N_JEEENS4_5SM1004TMEM4LOAD26SM100_TMEM_LOAD_32dp32b32xENS4_13SM90_TMA_LOADENS11_INS12_ILi2ELi4ELi3EEES15_NSS_INS5_IJS16_S1L_EEENS5_IJS1L_SC_EEEEEEENS4_39AutoVectorizingCopyWithAssumedAlignmentILi128EEENS4_14SM90_TMA_STOREES25_S27_S27_EEEvvEEEEvNT_6ParamsE,"ax",@progbits
	.align	128
.text._ZN7cutlass13device_kernelINS_4gemm6kernel13GemmUniversalIN4cute5tupleIJiiiiEEENS1_10collective13CollectiveMmaINS1_35MainloopSm100TmaUmmaWarpSpecializedILi10ELi2ELi4ENS5_IJNS4_1CILi2EEENSA_ILi1EEESC_EEEEENS5_IJNSA_ILi256EEENSA_ILi64EEESG_EEENS_6half_tENS5_IJlSC_lEEESI_SJ_NS4_8TiledMMAINS4_8MMA_AtomIJNS4_26SM100_MMA_F16BF16_2x1SM_SSISI_SI_fLi256ELi64ELNS4_4UMMA5MajorE0ELSO_0ELNSN_7ScaleInE0ELSP_0EEEEEENS4_6LayoutINS5_IJSC_SC_SC_EEENS5_IJNSA_ILi0EEESU_SU_EEEEENS5_IJNS4_10UnderscoreESX_SX_EEEEENS4_18SM100_TMA_2SM_LOADENS4_14ComposedLayoutINS4_7SwizzleILi3ELi4ELi3EEENS4_18smem_ptr_flag_bitsILi16EEENSS_INS5_IJNSA_ILi8EEESG_EEENS5_IJSG_SC_EEEEEEEvNS4_8identityES10_S1A_vS1B_EENS_8epilogue10collective18CollectiveEpilogueINS1D_23Sm100TmaWarpSpecializedILi3ELi2ELi32ELb1ELb0EEEJNS5_IJNSA_ILi128EEESG_SG_EEENS5_IJNSS_IS1I_SC_EENSS_INSA_ILi32EEESC_EEEEESI_SJ_SI_SJ_NS1D_6fusion15FusionCallbacksIS1H_NS1O_13LinCombEltActINS1D_6thread4ReLuESI_fSI_fLNS_15FloatRoundStyleE2EEES1J_S1N_JEEENS4_5SM1004TMEM4LOAD26SM100_TMEM_LOAD_32dp32b32xENS4_13SM90_TMA_LOADENS11_INS12_ILi2ELi4ELi3EEES15_NSS_INS5_IJS16_S1L_EEENS5_IJS1L_SC_EEEEEEENS4_39AutoVectorizingCopyWithAssumedAlignmentILi128EEENS4_14SM90_TMA_STOREES25_S27_S27_EEEvvEEEEvNT_6ParamsE:
        .type           _ZN7cutlass13device_kernelINS_4gemm6kernel13GemmUniversalIN4cute5tupleIJiiiiEEENS1_10collective13CollectiveMmaINS1_35MainloopSm100TmaUmmaWarpSpecializedILi10ELi2ELi4ENS5_IJNS4_1CILi2EEENSA_ILi1EEESC_EEEEENS5_IJNSA_ILi256EEENSA_ILi64EEESG_EEENS_6half_tENS5_IJlSC_lEEESI_SJ_NS4_8TiledMMAINS4_8MMA_AtomIJNS4_26SM100_MMA_F16BF16_2x1SM_SSISI_SI_fLi256ELi64ELNS4_4UMMA5MajorE0ELSO_0ELNSN_7ScaleInE0ELSP_0EEEEEENS4_6LayoutINS5_IJSC_SC_SC_EEENS5_IJNSA_ILi0EEESU_SU_EEEEENS5_IJNS4_10UnderscoreESX_SX_EEEEENS4_18SM100_TMA_2SM_LOADENS4_14ComposedLayoutINS4_7SwizzleILi3ELi4ELi3EEENS4_18smem_ptr_flag_bitsILi16EEENSS_INS5_IJNSA_ILi8EEESG_EEENS5_IJSG_SC_EEEEEEEvNS4_8identityES10_S1A_vS1B_EENS_8epilogue10collective18CollectiveEpilogueINS1D_23Sm100TmaWarpSpecializedILi3ELi2ELi32ELb1ELb0EEEJNS5_IJNSA_ILi128EEESG_SG_EEENS5_IJNSS_IS1I_SC_EENSS_INSA_ILi32EEESC_EEEEESI_SJ_SI_SJ_NS1D_6fusion15FusionCallbacksIS1H_NS1O_13LinCombEltActINS1D_6thread4ReLuESI_fSI_fLNS_15FloatRoundStyleE2EEES1J_S1N_JEEENS4_5SM1004TMEM4LOAD26SM100_TMEM_LOAD_32dp32b32xENS4_13SM90_TMA_LOADENS11_INS12_ILi2ELi4ELi3EEES15_NSS_INS5_IJS16_S1L_EEENS5_IJS1L_SC_EEEEEEENS4_39AutoVectorizingCopyWithAssumedAlignmentILi128EEENS4_14SM90_TMA_STOREES25_S27_S27_EEEvvEEEEvNT_6ParamsE,@function
        .size           _ZN7cutlass13device_kernelINS_4gemm6kernel13GemmUniversalIN4cute5tupleIJiiiiEEENS1_10collective13CollectiveMmaINS1_35MainloopSm100TmaUmmaWarpSpecializedILi10ELi2ELi4ENS5_IJNS4_1CILi2EEENSA_ILi1EEESC_EEEEENS5_IJNSA_ILi256EEENSA_ILi64EEESG_EEENS_6half_tENS5_IJlSC_lEEESI_SJ_NS4_8TiledMMAINS4_8MMA_AtomIJNS4_26SM100_MMA_F16BF16_2x1SM_SSISI_SI_fLi256ELi64ELNS4_4UMMA5MajorE0ELSO_0ELNSN_7ScaleInE0ELSP_0EEEEEENS4_6LayoutINS5_IJSC_SC_SC_EEENS5_IJNSA_ILi0EEESU_SU_EEEEENS5_IJNS4_10UnderscoreESX_SX_EEEEENS4_18SM100_TMA_2SM_LOADENS4_14ComposedLayoutINS4_7SwizzleILi3ELi4ELi3EEENS4_18smem_ptr_flag_bitsILi16EEENSS_INS5_IJNSA_ILi8EEESG_EEENS5_IJSG_SC_EEEEEEEvNS4_8identityES10_S1A_vS1B_EENS_8epilogue10collective18CollectiveEpilogueINS1D_23Sm100TmaWarpSpecializedILi3ELi2ELi32ELb1ELb0EEEJNS5_IJNSA_ILi128EEESG_SG_EEENS5_IJNSS_IS1I_SC_EENSS_INSA_ILi32EEESC_EEEEESI_SJ_SI_SJ_NS1D_6fusion15FusionCallbacksIS1H_NS1O_13LinCombEltActINS1D_6thread4ReLuESI_fSI_fLNS_15FloatRoundStyleE2EEES1J_S1N_JEEENS4_5SM1004TMEM4LOAD26SM100_TMEM_LOAD_32dp32b32xENS4_13SM90_TMA_LOADENS11_INS12_ILi2ELi4ELi3EEES15_NSS_INS5_IJS16_S1L_EEENS5_IJS1L_SC_EEEEEEENS4_39AutoVectorizingCopyWithAssumedAlignmentILi128EEENS4_14SM90_TMA_STOREES25_S27_S27_EEEvvEEEEvNT_6ParamsE,(.L_x_195 - _ZN7cutlass13device_kernelINS_4gemm6kernel13GemmUniversalIN4cute5tupleIJiiiiEEENS1_10collective13CollectiveMmaINS1_35MainloopSm100TmaUmmaWarpSpecializedILi10ELi2ELi4ENS5_IJNS4_1CILi2EEENSA_ILi1EEESC_EEEEENS5_IJNSA_ILi256EEENSA_ILi64EEESG_EEENS_6half_tENS5_IJlSC_lEEESI_SJ_NS4_8TiledMMAINS4_8MMA_AtomIJNS4_26SM100_MMA_F16BF16_2x1SM_SSISI_SI_fLi256ELi64ELNS4_4UMMA5MajorE0ELSO_0ELNSN_7ScaleInE0ELSP_0EEEEEENS4_6LayoutINS5_IJSC_SC_SC_EEENS5_IJNSA_ILi0EEESU_SU_EEEEENS5_IJNS4_10UnderscoreESX_SX_EEEEENS4_18SM100_TMA_2SM_LOADENS4_14ComposedLayoutINS4_7SwizzleILi3ELi4ELi3EEENS4_18smem_ptr_flag_bitsILi16EEENSS_INS5_IJNSA_ILi8EEESG_EEENS5_IJSG_SC_EEEEEEEvNS4_8identityES10_S1A_vS1B_EENS_8epilogue10collective18CollectiveEpilogueINS1D_23Sm100TmaWarpSpecializedILi3ELi2ELi32ELb1ELb0EEEJNS5_IJNSA_ILi128EEESG_SG_EEENS5_IJNSS_IS1I_SC_EENSS_INSA_ILi32EEESC_EEEEESI_SJ_SI_SJ_NS1D_6fusion15FusionCallbacksIS1H_NS1O_13LinCombEltActINS1D_6thread4ReLuESI_fSI_fLNS_15FloatRoundStyleE2EEES1J_S1N_JEEENS4_5SM1004TMEM4LOAD26SM100_TMEM_LOAD_32dp32b32xENS4_13SM90_TMA_LOADENS11_INS12_ILi2ELi4ELi3EEES15_NSS_INS5_IJS16_S1L_EEENS5_IJS1L_SC_EEEEEEENS4_39AutoVectorizingCopyWithAssumedAlignmentILi128EEENS4_14SM90_TMA_STOREES25_S27_S27_EEEvvEEEEvNT_6ParamsE)
        .other          _ZN7cutlass13device_kernelINS_4gemm6kernel13GemmUniversalIN4cute5tupleIJiiiiEEENS1_10collective13CollectiveMmaINS1_35MainloopSm100TmaUmmaWarpSpecializedILi10ELi2ELi4ENS5_IJNS4_1CILi2EEENSA_ILi1EEESC_EEEEENS5_IJNSA_ILi256EEENSA_ILi64EEESG_EEENS_6half_tENS5_IJlSC_lEEESI_SJ_NS4_8TiledMMAINS4_8MMA_AtomIJNS4_26SM100_MMA_F16BF16_2x1SM_SSISI_SI_fLi256ELi64ELNS4_4UMMA5MajorE0ELSO_0ELNSN_7ScaleInE0ELSP_0EEEEEENS4_6LayoutINS5_IJSC_SC_SC_EEENS5_IJNSA_ILi0EEESU_SU_EEEEENS5_IJNS4_10UnderscoreESX_SX_EEEEENS4_18SM100_TMA_2SM_LOADENS4_14ComposedLayoutINS4_7SwizzleILi3ELi4ELi3EEENS4_18smem_ptr_flag_bitsILi16EEENSS_INS5_IJNSA_ILi8EEESG_EEENS5_IJSG_SC_EEEEEEEvNS4_8identityES10_S1A_vS1B_EENS_8epilogue10collective18CollectiveEpilogueINS1D_23Sm100TmaWarpSpecializedILi3ELi2ELi32ELb1ELb0EEEJNS5_IJNSA_ILi128EEESG_SG_EEENS5_IJNSS_IS1I_SC_EENSS_INSA_ILi32EEESC_EEEEESI_SJ_SI_SJ_NS1D_6fusion15FusionCallbacksIS1H_NS1O_13LinCombEltActINS1D_6thread4ReLuESI_fSI_fLNS_15FloatRoundStyleE2EEES1J_S1N_JEEENS4_5SM1004TMEM4LOAD26SM100_TMEM_LOAD_32dp32b32xENS4_13SM90_TMA_LOADENS11_INS12_ILi2ELi4ELi3EEES15_NSS_INS5_IJS16_S1L_EEENS5_IJS1L_SC_EEEEEEENS4_39AutoVectorizingCopyWithAssumedAlignmentILi128EEENS4_14SM90_TMA_STOREES25_S27_S27_EEEvvEEEEvNT_6ParamsE,@"STO_CUDA_ENTRY STV_DEFAULT"
_ZN7cutlass13device_kernelINS_4gemm6kernel13GemmUniversalIN4cute5tupleIJiiiiEEENS1_10collective13CollectiveMmaINS1_35MainloopSm100TmaUmmaWarpSpecializedILi10ELi2ELi4ENS5_IJNS4_1CILi2EEENSA_ILi1EEESC_EEEEENS5_IJNSA_ILi256EEENSA_ILi64EEESG_EEENS_6half_tENS5_IJlSC_lEEESI_SJ_NS4_8TiledMMAINS4_8MMA_AtomIJNS4_26SM100_MMA_F16BF16_2x1SM_SSISI_SI_fLi256ELi64ELNS4_4UMMA5MajorE0ELSO_0ELNSN_7ScaleInE0ELSP_0EEEEEENS4_6LayoutINS5_IJSC_SC_SC_EEENS5_IJNSA_ILi0EEESU_SU_EEEEENS5_IJNS4_10UnderscoreESX_SX_EEEEENS4_18SM100_TMA_2SM_LOADENS4_14ComposedLayoutINS4_7SwizzleILi3ELi4ELi3EEENS4_18smem_ptr_flag_bitsILi16EEENSS_INS5_IJNSA_ILi8EEESG_EEENS5_IJSG_SC_EEEEEEEvNS4_8identityES10_S1A_vS1B_EENS_8epilogue10collective18CollectiveEpilogueINS1D_23Sm100TmaWarpSpecializedILi3ELi2ELi32ELb1ELb0EEEJNS5_IJNSA_ILi128EEESG_SG_EEENS5_IJNSS_IS1I_SC_EENSS_INSA_ILi32EEESC_EEEEESI_SJ_SI_SJ_NS1D_6fusion15FusionCallbacksIS1H_NS1O_13LinCombEltActINS1D_6thread4ReLuESI_fSI_fLNS_15FloatRoundStyleE2EEES1J_S1N_JEEENS4_5SM1004TMEM4LOAD26SM100_TMEM_LOAD_32dp32b32xENS4_13SM90_TMA_LOADENS11_INS12_ILi2ELi4ELi3EEES15_NSS_INS5_IJS16_S1L_EEENS5_IJS1L_SC_EEEEEEENS4_39AutoVectorizingCopyWithAssumedAlignmentILi128EEENS4_14SM90_TMA_STOREES25_S27_S27_EEEvvEEEEvNT_6ParamsE:
[----:B------:R-:W1:Y:S01]  /*0000*/  LDC R1, c[0x0][0x37c] ;  /* 0x0000df00ff017b82 */ /* 0x000e620000000800 */
[----:B------:R-:W2:Y:S01]  /*0010*/  S2R R101, SR_TID.X ;  /* 0x0000000000657919 */ /* 0x000ea20000002100 */
[----:B------:R-:W3:Y:S06]  /*0020*/  LDCU.64 UR8, c[0x0][0x890] ;  /* 0x00011200ff0877ac */ /* 0x000eec0008000a00 */
[----:B------:R-:W4:Y:S01]  /*0030*/  S2UR UR37, SR_CgaCtaId ;  /* 0x00000000002579c3 */ /* 0x000f220000008800 */
[----:B------:R-:W-:Y:S02]  /*0040*/  PRMT R96, RZ, 0x7610, R96 ;  /* 0x00007610ff607816 */ /* 0x000fe40000000060 */
[----:B------:R-:W-:Y:S01]  /*0050*/  ELECT P0, URZ, PT ;  /* 0x0000000000ff782f */ /* 0x000fe20003800000 */
[----:B------:R-:W1:Y:S01]  /*0060*/  LDCU.64 UR44, c[0x0][0x358] ;  /* 0x00006b00ff2c77ac */ /* 0x000e620008000a00 */
[----:B---3--:R-:W-:-:S04]  /*0070*/  UISETP.NE.U32.AND UP2, UPT, UR8, URZ, UPT ;  /* 0x000000ff0800728c */ /* 0x008fc8000bf45070 */
[----:B------:R-:W-:Y:S02]  /*0080*/  UISETP.NE.AND.EX UP2, UPT, UR9, URZ, UPT, UP2 ;  /* 0x000000ff0900728c */ /* 0x000fe4000bf45320 */
[----:B----4-:R-:W-:Y:S02]  /*0090*/  ULOP3.LUT UR5, UR37, 0x1, URZ, 0xc0, !UPT ;  /* 0x0000000125057892 */ /* 0x010fe4000f8ec0ff */
[----:B------:R-:W-:Y:S01]  /*00a0*/  ULOP3.LUT UR4, UR37, 0x1, URZ, 0x3c, !UPT ;  /* 0x0000000125047892 */ /* 0x000fe2000f8e3cff */
[----:B--2---:R-:W-:-:S05]  /*00b0*/  SHF.R.U32.HI R100, RZ, 0x5, R101 ;  /* 0x00000005ff647819 */ /* 0x004fca0000011665 */
[----:B------:R-:W2:Y:S02]  /*00c0*/  SHFL.IDX PT, R0, R100, RZ, 0x1f ;  /* 0x00001fff64007589 */ /* 0x000ea400000e0000 */
[----:B--2---:R-:W-:Y:S01]  /*00d0*/  R2UR UR10, R0 ;  /* 0x00000000000a72ca */ /* 0x004fe200000e0000 */
[----:B-1----:R-:W-:Y:S05]  /*00e0*/  BRA.U UP2, `(.L_x_0) ;  /* 0x00000001022c7547 */ /* 0x002fea000b800000 */
[----:B------:R-:W1:Y:S02]  /*00f0*/  LDCU.64 UR6, c[0x0][0x888] ;  /* 0x00011100ff0677ac */ /* 0x000e640008000a00 */
[----:B-1----:R-:W-:-:S04]  /*0100*/  UISETP.NE.U32.AND UP0, UPT, UR6, URZ, UPT ;  /* 0x000000ff0600728c */ /* 0x002fc8000bf05070 */
[----:B------:R-:W-:-:S09]  /*0110*/  UISETP.NE.AND.EX UP0, UPT, UR7, URZ, UPT, UP0 ;  /* 0x000000ff0700728c */ /* 0x000fd2000bf05300 */
[----:B------:R-:W-:Y:S05]  /*0120*/  BRA.U !UP0, `(.L_x_1) ;  /* 0x0000000108107547 */ /* 0x000fea000b800000 */
[----:B------:R-:W1:Y:S02]  /*0130*/  LDC.64 R2, c[0x0][0x888] ;  /* 0x00022200ff027b82 */ /* 0x000e640000000a00 */
[----:B-1----:R1:W5:Y:S01]  /*0140*/  LDG.E R49, desc[UR44][R2.64] ;  /* 0x0000002c02317981 */ /* 0x002362000c1e1900 */
[----:B------:R-:W-:Y:S01]  /*0150*/  HFMA2 R96, -RZ, RZ, 0, 5.9604644775390625e-08 ;  /* 0x00000001ff607431 */ /* 0x000fe200000001ff */
[----:B------:R-:W-:Y:S05]  /*0160*/  BRA `(.L_x_0) ;  /* 0x00000000000c7947 */ /* 0x000fea0003800000 */
.L_x_1:
[----:B------:R-:W1:Y:S01]  /*0170*/  LDCU UR6, c[0x0][0x880] ;  /* 0x00011000ff0677ac */ /* 0x000e620008000800 */
[----:B------:R-:W-:Y:S01]  /*0180*/  HFMA2 R96, -RZ, RZ, 0, 5.9604644775390625e-08 ;  /* 0x00000001ff607431 */ /* 0x000fe200000001ff */
[----:B-1----:R-:W-:-:S07]  /*0190*/  MOV R49, UR6 ;  /* 0x0000000600317c02 */ /* 0x002fce0008000f00 */
.L_x_0:
[----:B------:R-:W2:Y:S02]  /*01a0*/  LDCU.64 UR6, c[0x0][0x8b0] ;  /* 0x00011600ff0677ac */ /* 0x000ea40008000a00 */
[----:B--2---:R-:W-:-:S04]  /*01b0*/  UISETP.NE.U32.AND UP0, UPT, UR6, URZ, UPT ;  /* 0x000000ff0600728c */ /* 0x004fc8000bf05070 */
[----:B------:R-:W-:-:S09]  /*01c0*/  UISETP.NE.AND.EX UP0, UPT, UR7, URZ, UPT, UP0 ;  /* 0x000000ff0700728c */ /* 0x000fd2000bf05300 */
[----:B------:R-:W-:Y:S05]  /*01d0*/  BRA.U UP0, `(.L_x_2) ;  /* 0x0000000100247547 */ /* 0x000fea000b800000 */
[----:B------:R-:W2:Y:S02]  /*01e0*/  LDCU.64 UR6, c[0x0][0x8a8] ;  /* 0x00011500ff0677ac */ /* 0x000ea40008000a00 */
[----:B--2---:R-:W-:-:S04]  /*01f0*/  UISETP.NE.U32.AND UP0, UPT, UR6, URZ, UPT ;  /* 0x000000ff0600728c */ /* 0x004fc8000bf05070 */
[----:B------:R-:W-:-:S09]  /*0200*/  UISETP.NE.AND.EX UP0, UPT, UR7, URZ, UPT, UP0 ;  /* 0x000000ff0700728c */ /* 0x000fd2000bf05300 */
[----:B------:R-:W-:Y:S05]  /*0210*/  BRA.U !UP0, `(.L_x_3) ;  /* 0x00000001080c7547 */ /* 0x000fea000b800000 */
[----:B-1----:R-:W1:Y:S02]  /*0220*/  LDC.64 R2, c[0x0][0x8a8] ;  /* 0x00022a00ff027b82 */ /* 0x002e640000000a00 */
[----:B-1----:R2:W5:Y:S01]  /*0230*/  LDG.E R47, desc[UR44][R2.64] ;  /* 0x0000002c022f7981 */ /* 0x002562000c1e1900 */
[----:B------:R-:W-:Y:S05]  /*0240*/  BRA `(.L_x_2) ;  /* 0x0000000000087947 */ /* 0x000fea0003800000 */
.L_x_3:
[----:B------:R-:W2:Y:S02]  /*0250*/  LDCU UR6, c[0x0][0x8a0] ;  /* 0x00011400ff0677ac */ /* 0x000ea40008000800 */
[----:B--2---:R-:W-:Y:S02]  /*0260*/  MOV R47, UR6 ;  /* 0x00000006002f7c02 */ /* 0x004fe40008000f00 */
.L_x_2:
[----:B------:R-:W-:Y:S01]  /*0270*/  IMAD.U32 R0, RZ, RZ, UR10 ;  /* 0x0000000aff007e24 */ /* 0x000fe2000f8e00ff */
[----:B------:R-:W-:Y:S04]  /*0280*/  BSSY.RECONVERGENT B0, `(.L_x_4) ;  /* 0x000000c000007945 */ /* 0x000fe80003800200 */
[C---:B------:R-:W-:Y:S02]  /*0290*/  ISETP.NE.OR P2, PT, R0.reuse, 0x1, !P0 ;  /* 0x000000010000780c */ /* 0x040fe40004745670 */
[----:B------:R-:W-:-:S11]  /*02a0*/  ISETP.NE.OR P1, PT, R0, 0x3, !P0 ;  /* 0x000000030000780c */ /* 0x000fd60004725670 */
[----:B------:R-:W-:Y:S05]  /*02b0*/  @P2 BRA `(.L_x_5) ;  /* 0x0000000000202947 */ /* 0x000fea0003800000 */
[----:B------:R-:W3:Y:S02]  /*02c0*/  LDCU.64 UR6, c[0x0][0x348] ;  /* 0x00006900ff0677ac */ /* 0x000ee40008000a00 */
[----:B---3--:R-:W-:Y:S02]  /*02d0*/  UIADD3 UR12, UP1, UPT, UR6, 0x80, URZ ;  /* 0x00000080060c7890 */ /* 0x008fe4000ff3e0ff */
[----:B------:R-:W-:Y:S02]  /*02e0*/  UIADD3 UR6, UP0, UPT, UR6, 0x180, URZ ;  /* 0x0000018006067890 */ /* 0x000fe4000ff1e0ff */
[----:B------:R-:W-:Y:S02]  /*02f0*/  UIADD3.X UR13, UPT, UPT, URZ, UR7, URZ, UP1, !UPT ;  /* 0x00000007ff0d7290 */ /* 0x000fe40008ffe4ff */
[----:B------:R-:W-:-:S07]  /*0300*/  UIADD3.X UR7, UPT, UPT, URZ, UR7, URZ, UP0, !UPT ;  /* 0x00000007ff077290 */ /* 0x000fce00087fe4ff */
[----:B------:R3:W-:Y:S02]  /*0310*/  UTMACCTL.PF [UR12] ;  /* 0x000000000c0079b9 */ /* 0x0007e40008040000 */
[----:B------:R3:W-:Y:S02]  /*0320*/  UTMACCTL.PF [UR6] ;  /* 0x00000000060079b9 */ /* 0x0007e40008040000 */
[----:B---3--:R-:W-:Y:S01]  /*0330*/  NOP ;  /* 0x0000000000007918 */ /* 0x008fe20000000000 */
.L_x_5:
[----:B------:R-:W-:Y:S05]  /*0340*/  BSYNC.RECONVERGENT B0 ;  /* 0x0000000000007941 */ /* 0x000fea0003800200 */
.L_x_4:
[----:B------:R-:W-:Y:S04]  /*0350*/  BSSY.RECONVERGENT B0, `(.L_x_6) ;  /* 0x000000a000007945 */ /* 0x000fe80003800200 */
        /* <DEDUP_REMOVED lines=9> */
.L_x_7:
[----:B------:R-:W-:Y:S05]  /*03f0*/  BSYNC.RECONVERGENT B0 ;  /* 0x0000000000007941 */ /* 0x000fea0003800200 */
.L_x_6:
[----:B------:R-:W3:Y:S01]  /*0400*/  LDCU.64 UR6, c[0x0][0x888] ;  /* 0x00011100ff0677ac */ /* 0x000ee20008000a00 */
[----:B------:R-:W-:Y:S02]  /*0410*/  UISETP.EQ.U32.AND UP1, UPT, UR8, URZ, UPT ;  /* 0x000000ff0800728c */ /* 0x000fe4000bf22070 */
[----:B------:R-:W-:Y:S02]  /*0420*/  UPLOP3.LUT UP5, UPT, UPT, UPT, UPT, 0x40, 0x4 ;  /* 0x000000000004789c */ /* 0x000fe40003fae870 */
[----:B---3--:R-:W-:-:S04]  /*0430*/  UISETP.NE.U32.AND UP0, UPT, UR6, URZ, UPT ;  /* 0x000000ff0600728c */ /* 0x008fc8000bf05070 */
[----:B------:R-:W-:-:S04]  /*0440*/  UISETP.NE.AND.EX UP0, UPT, UR7, URZ, UPT, UP0 ;  /* 0x000000ff0700728c */ /* 0x000fc8000bf05300 */
[----:B------:R-:W-:-:S04]  /*0450*/  UISETP.EQ.OR.EX UP3, UPT, UR9, URZ, !UP0, UP1 ;  /* 0x000000ff0900728c */ /* 0x000fc8000c762710 */
[----:B------:R-:W-:-:S05]  /*0460*/  UP2UR UR51, UPR, URZ, 0x8 ;  /* 0x00000008ff337883 */ /* 0x000fca0008000000 */
[----:B------:R-:W-:Y:S07]  /*0470*/  BRA.U !UP3, `(.L_x_8) ;  /* 0x000000010b147547 */ /* 0x000fee000b800000 */
[----:B------:R-:W-:Y:S01]  /*0480*/  PLOP3.LUT P2, PT, PT, PT, UP2, 0x80, 0x8 ;  /* 0x000000000008781c */ /* 0x000fe20003f4f028 */
[----:B------:R-:W-:-:S12]  /*0490*/  UPLOP3.LUT UP5, UPT, UPT, UPT, UP0, 0x40, 0x4 ;  /* 0x000000000004789c */ /* 0x000fd80003fae800 */
[----:B-----5:R-:W-:-:S13]  /*04a0*/  @!P2 FSETP.EQ.AND P1, PT, R49, RZ, PT ;  /* 0x000000ff3100a20b */ /* 0x020fda0003f22000 */
[----:B------:R-:W-:Y:S01]  /*04b0*/  @!P2 VOTEU.ANY UP1, P1 ;  /* 0x0000000000ffa886 */ /* 0x000fe20000820100 */
[----:B------:R-:W-:-:S11]  /*04c0*/  @!UP2 UPLOP3.LUT UP5, UPT, UPT, UPT, UP1, 0x80, 0x8 ;  /* 0x000000000008a89c */ /* 0x000fd60003faf010 */
.L_x_8:
[----:B------:R-:W3:Y:S01]  /*04d0*/  SHFL.IDX PT, R0, R100, RZ, 0x1f ;  /* 0x00001fff64007589 */ /* 0x000ee200000e0000 */
[----:B------:R-:W-:-:S04]  /*04e0*/  UISETP.NE.AND UP1, UPT, UR10, 0x2, UPT ;  /* 0x000000020a00788c */ /* 0x000fc8000bf25270 */
[----:B------:R-:W-:Y:S02]  /*04f0*/  UISETP.EQ.AND UP2, UPT, UR5, URZ, !UP1 ;  /* 0x000000ff0500728c */ /* 0x000fe4000cf42270 */
[----:B------:R-:W-:-:S04]  /*0500*/  USEL UR7, URZ, 0x1, UP1 ;  /* 0x00000001ff077887 */ /* 0x000fc80008800000 */
[----:B------:R-:W-:Y:S02]  /*0510*/  PLOP3.LUT P5, PT, P0, PT, UP2, 0x80, 0x8 ;  /* 0x000000000008781c */ /* 0x000fe400007af028 */
[----:B---3--:R-:W-:-:S13]  /*0520*/  ISETP.NE.AND P1, PT, R0, RZ, PT ;  /* 0x000000ff0000720c */ /* 0x008fda0003f25270 */
[----:B------:R-:W-:Y:S05]  /*0530*/  @P1 BRA `(.L_x_9) ;  /* 0x0000000000801947 */ /* 0x000fea0003800000 */
[----:B------:R-:W-:Y:S01]  /*0540*/  ELECT P1, URZ, PT ;  /* 0x0000000000ff782f */ /* 0x000fe20003820000 */
[----:B------:R-:W-:-:S12]  /*0550*/  BSSY.RECONVERGENT B0, `(.L_x_9) ;  /* 0x000001e000007945 */ /* 0x000fd80003800200 */
[----:B------:R-:W-:Y:S05]  /*0560*/  @!P1 BRA `(.L_x_10) ;  /* 0x0000000000709947 */ /* 0x000fea0003800000 */
[----:B------:R-:W-:Y:S01]  /*0570*/  UMOV UR8, 0x400 ;  /* 0x0000040000087882 */ /* 0x000fe20000000000 */
[----:B------:R-:W-:Y:S01]  /*0580*/  UMOV UR6, 0x1 ;  /* 0x0000000100067882 */ /* 0x000fe20000000000 */
[----:B------:R-:W-:Y:S02]  /*0590*/  ULEA UR8, UR37, UR8, 0x18 ;  /* 0x0000000825087291 */ /* 0x000fe4000f8ec0ff */
[----:B------:R-:W-:-:S04]  /*05a0*/  UIADD3 UR12, UPT, UPT, -UR6, 0x100000, URZ ;  /* 0x00100000060c7890 */ /* 0x000fc8000fffe1ff */
[----:B------:R-:W-:Y:S02]  /*05b0*/  USHF.L.U32 UR13, UR12, 0xb, URZ ;  /* 0x0000000b0c0d7899 */ /* 0x000fe400080006ff */
[----:B------:R-:W-:Y:S01]  /*05c0*/  USHF.L.U32 UR12, UR12, 0x1, URZ ;  /* 0x000000010c0c7899 */ /* 0x000fe200080006ff */
[----:B------:R-:W3:Y:S11]  /*05d0*/  FENCE.VIEW.ASYNC.S ;  /* 0x00000000000073c6 */ /* 0x000ef60000000000 */
[----:B---3--:R3:W4:Y:S01]  /*05e0*/  SYNCS.EXCH.64 URZ, [UR8], UR12 ;  /* 0x0000000c08ff75b2 */ /* 0x0087220008000100 */
[----:B------:R3:W1:Y:S01]  /*05f0*/  SYNCS.EXCH.64 URZ, [UR8+0x50], UR12 ;  /* 0x0000500c08ff75b2 */ /* 0x0006620008000100 */
        /* <DEDUP_REMOVED lines=17> */
[----:B------:R3:W1:Y:S02]  /*0710*/  SYNCS.EXCH.64 URZ, [UR8+0x98], UR12 ;  /* 0x0000980c08ff75b2 */ /* 0x0006640008000100 */
[----:B---3--:R-:W-:Y:S01]  /*0720*/  NOP ;  /* 0x0000000000007918 */ /* 0x008fe20000000000 */
.L_x_10:
[----:B------:R-:W-:Y:S05]  /*0730*/  BSYNC.RECONVERGENT B0 ;  /* 0x0000000000007941 */ /* 0x000fea0003800200 */
.L_x_9:
[----:B------:R-:W3:Y:S01]  /*0740*/  SHFL.IDX PT, R0, R100, RZ, 0x1f ;  /* 0x00001fff64007589 */ /* 0x000ee200000e0000 */
[----:B------:R-:W-:Y:S01]  /*0750*/  NOP ;  /* 0x0000000000007918 */ /* 0x000fe20000000000 */
[----:B---3--:R-:W-:-:S13]  /*0760*/  ISETP.NE.AND P1, PT, R0, 0x1, PT ;  /* 0x000000010000780c */ /* 0x008fda0003f25270 */
[----:B------:R-:W-:Y:S05]  /*0770*/  @P1 BRA `(.L_x_11) ;  /* 0x00000000004c1947 */ /* 0x000fea0003800000 */
[----:B------:R-:W-:Y:S01]  /*0780*/  UMOV UR9, 0x400 ;  /* 0x0000040000097882 */ /* 0x000fe20000000000 */
[----:B------:R-:W-:Y:S01]  /*0790*/  UMOV UR8, 0x20 ;  /* 0x0000002000087882 */ /* 0x000fe20000000000 */
[----:B------:R-:W-:Y:S01]  /*07a0*/  UMOV UR6, 0x80 ;  /* 0x0000008000067882 */ /* 0x000fe20000000000 */
[----:B------:R-:W-:Y:S02]  /*07b0*/  ULEA UR9, UR37, UR9, 0x18 ;  /* 0x0000000925097291 */ /* 0x000fe4000f8ec0ff */
[----:B------:R-:W-:-:S04]  /*07c0*/  UIADD3 UR12, UPT, UPT, -UR8, 0x100000, URZ ;  /* 0x00100000080c7890 */ /* 0x000fc8000fffe1ff */
[----:B------:R-:W-:Y:S02]  /*07d0*/  USHF.L.U32 UR13, UR12, 0xb, URZ ;  /* 0x0000000b0c0d7899 */ /* 0x000fe400080006ff */
[----:B------:R-:W-:Y:S02]  /*07e0*/  USHF.L.U32 UR12, UR12, 0x1, URZ ;  /* 0x000000010c0c7899 */ /* 0x000fe400080006ff */
[----:B------:R-:W-:-:S04]  /*07f0*/  UIADD3 UR14, UPT, UPT, -UR6, 0x100000, URZ ;  /* 0x00100000060e7890 */ /* 0x000fc8000fffe1ff */
[----:B------:R-:W-:Y:S02]  /*0800*/  USHF.L.U32 UR15, UR14, 0xb, URZ ;  /* 0x0000000b0e0f7899 */ /* 0x000fe400080006ff */
[----:B------:R-:W-:Y:S01]  /*0810*/  USHF.L.U32 UR14, UR14, 0x1, URZ ;  /* 0x000000010e0e7899 */ /* 0x000fe200080006ff */
[----:B------:R-:W-:Y:S01]  /*0820*/  ELECT P1, URZ, PT ;  /* 0x0000000000ff782f */ /* 0x000fe20003820000 */
[----:B------:R-:W3:Y:S02]  /*0830*/  FENCE.VIEW.ASYNC.S ;  /* 0x00000000000073c6 */ /* 0x000ee40000000000 */
[----:B---3--:R3:W1:Y:S08]  /*0840*/  SYNCS.EXCH.64 URZ, [UR9+0xa0], UR12 ;  /* 0x0000a00c09ff75b2 */ /* 0x0086700008000100 */
[----:B------:R3:W1:Y:S01]  /*0850*/  SYNCS.EXCH.64 URZ, [UR9+0xb8], UR14 ;  /* 0x0000b80e09ff75b2 */ /* 0x0006620008000100 */
[----:B------:R3:W1:Y:S01]  /*0860*/  SYNCS.EXCH.64 URZ, [UR9+0xa8], UR12 ;  /* 0x0000a80c09ff75b2 */ /* 0x0006620008000100 */
[----:B------:R3:W1:Y:S01]  /*0870*/  SYNCS.EXCH.64 URZ, [UR9+0xc0], UR14 ;  /* 0x0000c00e09ff75b2 */ /* 0x0006620008000100 */
[----:B------:R3:W1:Y:S01]  /*0880*/  SYNCS.EXCH.64 URZ, [UR9+0xb0], UR12 ;  /* 0x0000b00c09ff75b2 */ /* 0x0006620008000100 */
[----:B------:R3:W1:Y:S01]  /*0890*/  SYNCS.EXCH.64 URZ, [UR9+0xc8], UR14 ;  /* 0x0000c80e09ff75b2 */ /* 0x0006620008000100 */
[----:B------:R-:W-:Y:S01]  /*08a0*/  NOP ;  /* 0x0000000000007918 */ /* 0x000fe20000000000 */
.L_x_11:
[----:B------:R-:W2:Y:S01]  /*08b0*/  SHFL.IDX PT, R0, R100, RZ, 0x1f ;  /* 0x00001fff64007589 */ /* 0x000ea200000e0000 */
[----:B------:R-:W-:Y:S01]  /*08c0*/  NOP ;  /* 0x0000000000007918 */ /* 0x000fe20000000000 */
[----:B--2---:R-:W-:-:S13]  /*08d0*/  ISETP.NE.AND P1, PT, R0, 0x3, PT ;  /* 0x000000030000780c */ /* 0x004fda0003f25270 */
[----:B------:R-:W-:Y:S05]  /*08e0*/  @P1 BRA `(.L_x_12) ;  /* 0x00000000002c1947 */ /* 0x000fea0003800000 */
[----:B------:R-:W-:Y:S01]  /*08f0*/  UMOV UR8, 0x400 ;  /* 0x0000040000087882 */ /* 0x000fe20000000000 */
[----:B------:R-:W-:Y:S01]  /*0900*/  UMOV UR6, 0x20 ;  /* 0x0000002000067882 */ /* 0x000fe20000000000 */
[----:B------:R-:W-:Y:S02]  /*0910*/  ULEA UR8, UR37, UR8, 0x18 ;  /* 0x0000000825087291 */ /* 0x000fe4000f8ec0ff */
[----:B---3--:R-:W-:-:S04]  /*0920*/  UIADD3 UR12, UPT, UPT, -UR6, 0x100000, URZ ;  /* 0x00100000060c7890 */ /* 0x008fc8000fffe1ff */
[----:B------:R-:W-:Y:S02]  /*0930*/  USHF.L.U32 UR13, UR12, 0xb, URZ ;  /* 0x0000000b0c0d7899 */ /* 0x000fe400080006ff */
[----:B------:R-:W-:Y:S01]  /*0940*/  USHF.L.U32 UR12, UR12, 0x1, URZ ;  /* 0x000000010c0c7899 */ /* 0x000fe200080006ff */
[----:B------:R-:W-:Y:S01]  /*0950*/  ELECT P1, URZ, PT ;  /* 0x0000000000ff782f */ /* 0x000fe20003820000 */
[----:B------:R-:W2:Y:S10]  /*0960*/  FENCE.VIEW.ASYNC.S ;  /* 0x00000000000073c6 */ /* 0x000eb40000000000 */
[----:B--2---:R2:W3:Y:S01]  /*0970*/  SYNCS.EXCH.64 URZ, [UR8+0xd0], UR12 ;  /* 0x0000d00c08ff75b2 */ /* 0x0044e20008000100 */
[----:B------:R2:W1:Y:S01]  /*0980*/  SYNCS.EXCH.64 URZ, [UR8+0xd8], UR12 ;  /* 0x0000d80c08ff75b2 */ /* 0x0004620008000100 */
[----:B------:R-:W-:Y:S01]  /*0990*/  NOP ;  /* 0x0000000000007918 */ /* 0x000fe20000000000 */
.L_x_12:
[----:B------:R-:W4:Y:S01]  /*09a0*/  SHFL.IDX PT, R0, R100, RZ, 0x1f ;  /* 0x00001fff64007589 */ /* 0x000f2200000e0000 */
[----:B------:R-:W-:Y:S01]  /*09b0*/  NOP ;  /* 0x0000000000007918 */ /* 0x000fe20000000000 */
[----:B----4-:R-:W-:-:S13]  /*09c0*/  ISETP.NE.AND P1, PT, R0, 0x4, PT ;  /* 0x000000040000780c */ /* 0x010fda0003f25270 */
[----:B------:R-:W-:Y:S05]  /*09d0*/  @P1 BRA `(.L_x_13) ;  /* 0x0000000000481947 */ /* 0x000fea0003800000 */
[----:B---3--:R-:W-:Y:S01]  /*09e0*/  UMOV UR9, 0x1a0 ;  /* 0x000001a000097882 */ /* 0x008fe20000000000 */
[----:B--2---:R-:W-:Y:S01]  /*09f0*/  UMOV UR8, 0x400 ;  /* 0x0000040000087882 */ /* 0x004fe20000000000 */
[----:B------:R-:W-:Y:S01]  /*0a00*/  USEL UR9, UR9, 0x1e0, UP5 ;  /* 0x000001e009097887 */ /* 0x000fe2000a800000 */
        /* <DEDUP_REMOVED lines=9> */
[----:B------:R-:W2:Y:S02]  /*0aa0*/  FENCE.VIEW.ASYNC.S ;  /* 0x00000000000073c6 */ /* 0x000ea40000000000 */
[----:B--2---:R4:W2:Y:S08]  /*0ab0*/  SYNCS.EXCH.64 URZ, [UR8+0xe0], UR12 ;  /* 0x0000e00c08ff75b2 */ /* 0x0048b00008000100 */
[----:B------:R4:W3:Y:S01]  /*0ac0*/  SYNCS.EXCH.64 URZ, [UR8+0xf0], UR14 ;  /* 0x0000f00e08ff75b2 */ /* 0x0008e20008000100 */
[----:B------:R4:W1:Y:S01]  /*0ad0*/  SYNCS.EXCH.64 URZ, [UR8+0xe8], UR12 ;  /* 0x0000e80c08ff75b2 */ /* 0x0008620008000100 */
[----:B------:R4:W1:Y:S02]  /*0ae0*/  SYNCS.EXCH.64 URZ, [UR8+0xf8], UR14 ;  /* 0x0000f80e08ff75b2 */ /* 0x0008640008000100 */
[----:B----4-:R-:W-:Y:S01]  /*0af0*/  NOP ;  /* 0x0000000000007918 */ /* 0x010fe20000000000 */
.L_x_13:
[----:B------:R-:W4:Y:S01]  /*0b00*/  SHFL.IDX PT, R0, R100, RZ, 0x1f ;  /* 0x00001fff64007589 */ /* 0x000f2200000e0000 */
[----:B------:R-:W-:Y:S01]  /*0b10*/  NOP ;  /* 0x0000000000007918 */ /* 0x000fe20000000000 */
[----:B----4-:R-:W-:-:S13]  /*0b20*/  ISETP.NE.AND P1, PT, R0, 0x5, PT ;  /* 0x000000050000780c */ /* 0x010fda0003f25270 */
[----:B------:R-:W-:Y:S05]  /*0b30*/  @P1 BRA `(.L_x_14) ;  /* 0x0000000000541947 */ /* 0x000fea0003800000 */
[----:B---3--:R-:W-:Y:S01]  /*0b40*/  UMOV UR9, 0x400 ;  /* 0x0000040000097882 */ /* 0x008fe20000000000 */
[----:B--2---:R-:W-:Y:S01]  /*0b50*/  UMOV UR8, 0x1 ;  /* 0x0000000100087882 */ /* 0x004fe20000000000 */
        /* <DEDUP_REMOVED lines=13> */
[----:B------:R4:W1:Y:S01]  /*0c30*/  SYNCS.EXCH.64 URZ, [UR9+0x128], UR14 ;  /* 0x0001280e09ff75b2 */ /* 0x0008620008000100 */
[----:B------:R4:W1:Y:S01]  /*0c40*/  SYNCS.EXCH.64 URZ, [UR9+0x110], UR12 ;  /* 0x0001100c09ff75b2 */ /* 0x0008620008000100 */
[----:B------:R4:W1:Y:S01]  /*0c50*/  SYNCS.EXCH.64 URZ, [UR9+0x130], UR14 ;  /* 0x0001300e09ff75b2 */ /* 0x0008620008000100 */
[----:B------:R4:W1:Y:S01]  /*0c60*/  SYNCS.EXCH.64 URZ, [UR9+0x118], UR12 ;  /* 0x0001180c09ff75b2 */ /* 0x0008620008000100 */
[----:B------:R4:W1:Y:S02]  /*0c70*/  SYNCS.EXCH.64 URZ, [UR9+0x138], UR14 ;  /* 0x0001380e09ff75b2 */ /* 0x0008640008000100 */
[----:B----4-:R-:W-:Y:S01]  /*0c80*/  NOP ;  /* 0x0000000000007918 */ /* 0x010fe20000000000 */
.L_x_14:
[----:B------:R-:W4:Y:S01]  /*0c90*/  SHFL.IDX PT, R0, R100, RZ, 0x1f ;  /* 0x00001fff64007589 */ /* 0x000f2200000e0000 */
[----:B------:R-:W-:Y:S01]  /*0ca0*/  ISETP.NE.OR P0, PT, RZ, UR10, !P0 ;  /* 0x0000000aff007c0c */ /* 0x000fe2000c705670 */
[----:B------:R-:W-:Y:S01]  /*0cb0*/  NOP ;  /* 0x0000000000007918 */ /* 0x000fe20000000000 */
[----:B----4-:R-:W-:-:S13]  /*0cc0*/  ISETP.NE.AND P1, PT, R0, 0x3, PT ;  /* 0x000000030000780c */ /* 0x010fda0003f25270 */
[----:B------:R-:W-:Y:S05]  /*0cd0*/  @P1 BRA `(.L_x_15) ;  /* 0x0000000000341947 */ /* 0x000fea0003800000 */
[----:B--2---:R-:W-:Y:S01]  /*0ce0*/  UMOV UR8, 0x400 ;  /* 0x0000040000087882 */ /* 0x004fe20000000000 */
[----:B------:R-:W-:Y:S01]  /*0cf0*/  UMOV UR6, 0x20 ;  /* 0x0000002000067882 */ /* 0x000fe20000000000 */
[----:B------:R-:W-:Y:S02]  /*0d00*/  ULEA UR8, UR37, UR8, 0x18 ;  /* 0x0000000825087291 */ /* 0x000fe4000f8ec0ff */
[----:B---3--:R-:W-:-:S04]  /*0d10*/  UIADD3 UR12, UPT, UPT, -UR6, 0x100000, URZ ;  /* 0x00100000060c7890 */ /* 0x008fc8000fffe1ff */
[----:B------:R-:W-:Y:S02]  /*0d20*/  USHF.L.U32 UR13, UR12, 0xb, URZ ;  /* 0x0000000b0c0d7899 */ /* 0x000fe400080006ff */
[----:B------:R-:W-:Y:S01]  /*0d30*/  USHF.L.U32 UR12, UR12, 0x1, URZ ;  /* 0x000000010c0c7899 */ /* 0x000fe200080006ff */
[----:B------:R-:W-:Y:S01]  /*0d40*/  ELECT P1, URZ, PT ;  /* 0x0000000000ff782f */ /* 0x000fe20003820000 */
[----:B------:R-:W2:Y:S10]  /*0d50*/  FENCE.VIEW.ASYNC.S ;  /* 0x00000000000073c6 */ /* 0x000eb40000000000 */
[----:B--2---:R4:W2:Y:S01]  /*0d60*/  SYNCS.EXCH.64 URZ, [UR8+0x140], UR12 ;  /* 0x0001400c08ff75b2 */ /* 0x0048a20008000100 */
[----:B------:R4:W3:Y:S01]  /*0d70*/  SYNCS.EXCH.64 URZ, [UR8+0x150], UR12 ;  /* 0x0001500c08ff75b2 */ /* 0x0008e20008000100 */
[----:B------:R4:W1:Y:S01]  /*0d80*/  SYNCS.EXCH.64 URZ, [UR8+0x148], UR12 ;  /* 0x0001480c08ff75b2 */ /* 0x0008620008000100 */
[----:B------:R4:W1:Y:S02]  /*0d90*/  SYNCS.EXCH.64 URZ, [UR8+0x158], UR12 ;  /* 0x0001580c08ff75b2 */ /* 0x0008640008000100 */
[----:B----4-:R-:W-:Y:S01]  /*0da0*/  NOP ;  /* 0x0000000000007918 */ /* 0x010fe20000000000 */
.L_x_15:
[----:B------:R-:W-:Y:S01]  /*0db0*/  VOTEU.ALL UP1, P0 ;  /* 0x0000000000ff7886 */ /* 0x000fe20000020000 */
[----:B--2---:R-:W2:Y:S01]  /*0dc0*/  LDCU UR8, c[0x0][0x36c] ;  /* 0x00006d80ff0877ac */ /* 0x004ea20008000800 */
[----:B------:R-:W-:Y:S01]  /*0dd0*/  NOP ;  /* 0x0000000000007918 */ /* 0x000fe20000000000 */
[----:B------:R-:W-:Y:S01]  /*0de0*/  LOP3.LUT R10, R101, 0x1f, RZ, 0xc0, !PT ;  /* 0x0000001f650a7812 */ /* 0x000fe200078ec0ff */
[----:B---3--:R-:W-:Y:S01]  /*0df0*/  UMOV UR12, 0x20 ;  /* 0x00000020000c7882 */ /* 0x008fe20000000000 */
[----:B------:R-:W-:Y:S01]  /*0e00*/  @!UP1 UMOV UR6, 0x400 ;  /* 0x0000040000069882 */ /* 0x000fe20000000000 */
[----:B------:R-:W-:-:S04]  /*0e10*/  @!UP1 UIADD3 UR12, UPT, UPT, -UR12, 0x100000, URZ ;  /* 0x001000000c0c9890 */ /* 0x000fc8000fffe1ff */
[----:B------:R-:W-:Y:S02]  /*0e20*/  @!UP1 USHF.L.U32 UR13, UR12, 0xb, URZ ;  /* 0x0000000b0c0d9899 */ /* 0x000fe400080006ff */
[----:B------:R-:W-:Y:S02]  /*0e30*/  @!UP1 USHF.L.U32 UR12, UR12, 0x1, URZ ;  /* 0x000000010c0c9899 */ /* 0x000fe400080006ff */
[----:B------:R-:W-:Y:S01]  /*0e40*/  @!UP1 ULEA UR6, UR37, UR6, 0x18 ;  /* 0x0000000625069291 */ /* 0x000fe2000f8ec0ff */
[----:B------:R-:W-:Y:S01]  /*0e50*/  VOTEU.ALL UP1, P0 ;  /* 0x0000000000ff7886 */ /* 0x000fe20000020000 */
[----:B------:R-:W-:Y:S01]  /*0e60*/  UISETP.NE.AND UP4, UPT, UR10, URZ, UPT ;  /* 0x000000ff0a00728c */ /* 0x000fe2000bf85270 */
[----:B------:R-:W3:Y:S09]  /*0e70*/  FENCE.VIEW.ASYNC.S ;  /* 0x00000000000073c6 */ /* 0x000ef20000000000 */
[----:B---3--:R3:W4:Y:S01]  /*0e80*/  @!UP1 SYNCS.EXCH.64 URZ, [UR6+0x160], UR12 ;  /* 0x0001600c06ff95b2 */ /* 0x0087220008000100 */
[----:B--2---:R-:W-:-:S09]  /*0e90*/  UISETP.EQ.U32.AND UP1, UPT, UR8, 0x1, UPT ;  /* 0x000000010800788c */ /* 0x004fd2000bf22070 */
[----:B------:R-:W-:Y:S05]  /*0ea0*/  BRA.U !UP1, `(.L_x_16) ;  /* 0x0000000109087547 */ /* 0x000fea000b800000 */
[----:B-1--4-:R-:W-:Y:S01]  /*0eb0*/  UCGABAR_ARV ;  /* 0x00000000000079c7 */ /* 0x012fe20008000000 */
[----:B------:R-:W-:Y:S05]  /*0ec0*/  BRA `(.L_x_17) ;  /* 0x0000000000047947 */ /* 0x000fea0003800000 */
.L_x_16:
[----:B-1--4-:R-:W-:Y:S01]  /*0ed0*/  NOP ;  /* 0x0000000000007918 */ /* 0x012fe20000000000 */
.L_x_17:
[----:B------:R-:W1:Y:S01]  /*0ee0*/  S2R R15, SR_CTAID.Y ;  /* 0x00000000000f7919 */ /* 0x000e620000002600 */
[----:B------:R-:W-:-:S05]  /*0ef0*/  CS2R.32 R95, SR_CgaSize ;  /* 0x00000000005f7805 */ /* 0x000fca0000008a00 */
[----:B------:R-:W-:-:S05]  /*0f00*/  IMAD R95, R95, -0xa0, RZ ;  /* 0xffffff605f5f7824 */ /* 0x000fca00078e02ff */
[----:B---3--:R-:W-:-:S14]  /*0f10*/  R2UR UR6, R95 ;  /* 0x000000005f0672ca */ /* 0x008fdc00000e0000 */
[----:B------:R-:W2:Y:S01]  /*0f20*/  LDCU UR6, c[0x0][UR6+0x2b4] ;  /* 0x00005680060677ac */ /* 0x000ea20008000800 */
[----:B------:R-:W-:-:S05]  /*0f30*/  CS2R.32 R0, SR_CgaSize ;  /* 0x0000000000007805 */ /* 0x000fca0000008a00 */
[----:B------:R-:W-:-:S06]  /*0f40*/  IMAD R0, R0, -0xa0, RZ ;  /* 0xffffff6000007824 */ /* 0x000fcc00078e02ff */
[----:B------:R-:W3:Y:S01]  /*0f50*/  LDC R0, c[0x0][R0+0x2a4] ;  /* 0x0000a90000007b82 */ /* 0x000ee20000000800 */
[----:B------:R-:W-:Y:S01]  /*0f60*/  PRMT R8, RZ, 0x7610, R8 ;  /* 0x00007610ff087816 */ /* 0x000fe20000000008 */
[----:B------:R-:W4:Y:S01]  /*0f70*/  S2R R9, SR_CTAID.X ;  /* 0x0000000000097919 */ /* 0x000f220000002500 */
[----:B------:R-:W-:-:S05]  /*0f80*/  CS2R.32 R95, SR_CgaSize ;  /* 0x00000000005f7805 */ /* 0x000fca0000008a00 */
[----:B------:R-:W-:-:S05]  /*0f90*/  IMAD R95, R95, -0xa0, RZ ;  /* 0xffffff605f5f7824 */ /* 0x000fca00078e02ff */
[----:B------:R-:W-:-:S14]  /*0fa0*/  R2UR UR8, R95 ;  /* 0x000000005f0872ca */ /* 0x000fdc00000e0000 */
[----:B------:R-:W3:Y:S01]  /*0fb0*/  LDCU UR8, c[0x0][UR8+0x2b0] ;  /* 0x00005600080877ac */ /* 0x000ee20008000800 */
[----:B------:R-:W-:Y:S01]  /*0fc0*/  UISETP.NE.AND UP2, UPT, UR10, 0x2, UPT ;  /* 0x000000020a00788c */ /* 0x000fe2000bf45270 */
[----:B------:R-:W2:Y:S01]  /*0fd0*/  LDC R11, c[0x0][0xb24] ;  /* 0x0002c900ff0b7b82 */ /* 0x000ea20000000800 */
[----:B------:R-:W-:-:S05]  /*0fe0*/  CS2R.32 R2, SR_CgaSize ;  /* 0x0000000000027805 */ /* 0x000fca0000008a00 */
[----:B------:R-:W-:-:S06]  /*0ff0*/  IMAD R2, R2, -0xa0, RZ ;  /* 0xffffff6002027824 */ /* 0x000fcc00078e02ff */
[----:B------:R-:W3:Y:S08]  /*1000*/  LDC R2, c[0x0][R2+0x2a0] ;  /* 0x0000a80002027b82 */ /* 0x000ef00000000800 */
[----:B------:R-:W3:Y:S01]  /*1010*/  LDC R40, c[0x0][0xb24] ;  /* 0x0002c900ff287b82 */ /* 0x000ee20000000800 */
[----:B-1----:R-:W-:-:S07]  /*1020*/  I2FP.F32.U32 R94, R15 ;  /* 0x0000000f005e7245 */ /* 0x002fce0000201000 */
[----:B------:R-:W1:Y:S01]  /*1030*/  S2UR UR36, SR_CTAID.Z ;  /* 0x00000000002479c3 */ /* 0x000e620000002700 */
[----:B--2---:R-:W-:Y:S01]  /*1040*/  ISETP.GE.AND P0, PT, R11, 0x1, PT ;  /* 0x000000010b00780c */ /* 0x004fe20003f06270 */
[----:B----4-:R-:W-:Y:S01]  /*1050*/  IMAD.MOV.U32 R14, RZ, RZ, R9 ;  /* 0x000000ffff0e7224 */ /* 0x010fe200078e0009 */
[----:B------:R-:W-:Y:S01]  /*1060*/  I2FP.F32.U32 R95, R9 ;  /* 0x00000009005f7245 */ /* 0x000fe20000201000 */
[----:B------:R-:W-:Y:S01]  /*1070*/  FMUL R94, R94, UR6 ;  /* 0x000000065e5e7c20 */ /* 0x000fe20008400000 */
[----:B------:R-:W2:Y:S03]  /*1080*/  LDCU UR6, c[0x0][0xb30] ;  /* 0x00016600ff0677ac */ /* 0x000ea60008000800 */
[----:B---3--:R-:W-:Y:S02]  /*1090*/  FMUL R95, R95, UR8 ;  /* 0x000000085f5f7c20 */ /* 0x008fe40008400000 */
[----:B------:R-:W3:Y:S08]  /*10a0*/  F2I.U32.TRUNC.NTZ R94, R94 ;  /* 0x0000005e005e7305 */ /* 0x000ef0000020f000 */
[----:B------:R-:W4:Y:S01]  /*10b0*/  F2I.U32.TRUNC.NTZ R95, R95 ;  /* 0x0000005f005f7305 */ /* 0x000f22000020f000 */
[----:B--2---:R-:W-:Y:S01]  /*10c0*/  UISETP.NE.AND UP3, UPT, UR6, 0x1, UPT ;  /* 0x000000010600788c */ /* 0x004fe2000bf65270 */
[----:B---3--:R-:W-:-:S05]  /*10d0*/  IADD3 R94, PT, PT, -R94, RZ, RZ ;  /* 0x000000ff5e5e7210 */ /* 0x008fca0007ffe1ff */
[----:B------:R-:W-:Y:S01]  /*10e0*/  IMAD R94, R0, R94, R15 ;  /* 0x0000005e005e7224 */ /* 0x000fe200078e020f */
[----:B------:R-:W-:Y:S01]  /*10f0*/  PRMT R0, RZ, 0x7610, R0 ;  /* 0x00007610ff007816 */ /* 0x000fe20000000000 */
[----:B----4-:R-:W-:-:S04]  /*1100*/  IMAD.MOV R95, RZ, RZ, -R95 ;  /* 0x000000ffff5f7224 */ /* 0x010fc800078e0a5f */
[----:B------:R-:W-:Y:S01]  /*1110*/  IMAD R95, R2, R95, R9 ;  /* 0x0000005f025f7224 */ /* 0x000fe200078e0209 */
[----:B-1----:R-:W-:Y:S06]  /*1120*/  BRA.U UP4, `(.L_x_18) ;  /* 0x0000000104247547 */ /* 0x002fec000b800000 */
[----:B------:R-:W-:Y:S01]  /*1130*/  ISETP.NE.AND P1, PT, R94, RZ, PT ;  /* 0x000000ff5e00720c */ /* 0x000fe20003f25270 */
[----:B------:R-:W-:Y:S01]  /*1140*/  IMAD.MOV.U32 R0, RZ, RZ, 0x3 ;  /* 0x00000003ff007424 */ /* 0x000fe200078e00ff */
[C---:B------:R-:W-:Y:S02]  /*1150*/  LOP3.LUT R2, R95.reuse, 0xfffffffe, RZ, 0xc0, !PT ;  /* 0xfffffffe5f027812 */ /* 0x040fe400078ec0ff */
[----:B------:R-:W-:Y:S02]  /*1160*/  ISETP.LT.U32.OR P1, PT, R95, 0x2, !P1 ;  /* 0x000000025f00780c */ /* 0x000fe40004f21470 */
[----:B------:R-:W-:Y:S02]  /*1170*/  SHF.L.U32 R0, R0, R2, RZ ;  /* 0x0000000200007219 */ /* 0x000fe400000006ff */
[----:B------:R-:W-:Y:S02]  /*1180*/  SEL R4, RZ, 0x1, !P1 ;  /* 0x00000001ff047807 */ /* 0x000fe40004800000 */
[----:B------:R-:W-:-:S05]  /*1190*/  SEL R3, RZ, 0x2, !P1 ;  /* 0x00000002ff037807 */ /* 0x000fca0004800000 */
[----:B------:R-:W-:-:S05]  /*11a0*/  IMAD.IADD R3, R4, 0x1, R3 ;  /* 0x0000000104037824 */ /* 0x000fca00078e0203 */
[----:B------:R-:W-:Y:S02]  /*11b0*/  PRMT R8, R3, 0x7610, R8 ;  /* 0x0000761003087816 */ /* 0x000fe40000000008 */
.L_x_18:
[----:B------:R-:W-:Y:S05]  /*11c0*/  @!P0 BRA `(.L_x_19) ;  /* 0x0000000000b88947 */ /* 0x000fea0003800000 */
[----:B------:R-:W1:Y:S01]  /*11d0*/  LDC.64 R4, c[0x0][0xb18] ;  /* 0x0002c600ff047b82 */ /* 0x000e620000000a00 */
[----:B------:R-:W-:-:S07]  /*11e0*/  ISETP.NE.AND P0, PT, R11, 0x1, PT ;  /* 0x000000010b00780c */ /* 0x000fce0003f05270 */
[----:B------:R-:W2:Y:S08]  /*11f0*/  LDC R14, c[0x0][0xb0c] ;  /* 0x0002c300ff0e7b82 */ /* 0x000eb00000000800 */
[----:B------:R-:W3:Y:S08]  /*1200*/  LDC R16, c[0x0][0x370] ;  /* 0x0000dc00ff107b82 */ /* 0x000ef00000000800 */
[----:B------:R-:W4:Y:S01]  /*1210*/  LDC R13, c[0x0][0x374] ;  /* 0x0000dd00ff0d7b82 */ /* 0x000f220000000800 */
[----:B-1----:R-:W-:-:S07]  /*1220*/  ISETP.NE.AND P1, PT, R4, 0x1, PT ;  /* 0x000000010400780c */ /* 0x002fce0003f25270 */
[----:B------:R-:W3:Y:S01]  /*1230*/  LDC.64 R6, c[0x0][0xb10] ;  /* 0x0002c400ff067b82 */ /* 0x000ee20000000a00 */
[----:B--2---:R-:W-:-:S07]  /*1240*/  ISETP.NE.AND P2, PT, R14, 0x1, PT ;  /* 0x000000010e00780c */ /* 0x004fce0003f45270 */
[----:B------:R-:W1:Y:S08]  /*1250*/  LDC R12, c[0x0][0xb20] ;  /* 0x0002c800ff0c7b82 */ /* 0x000e700000000800 */
[----:B------:R-:W2:Y:S01]  /*1260*/  LDC.64 R2, c[0x0][0xb28] ;  /* 0x0002ca00ff027b82 */ /* 0x000ea20000000a00 */
[----:B----4-:R-:W-:-:S04]  /*1270*/  IMAD.HI.U32 R17, R13, R5, RZ ;  /* 0x000000050d117227 */ /* 0x010fc800078e00ff */
[----:B------:R-:W-:-:S04]  /*1280*/  IMAD.HI.U32 R5, R15, R5, RZ ;  /* 0x000000050f057227 */ /* 0x000fc800078e00ff */
[----:B---3--:R-:W-:-:S05]  /*1290*/  IMAD.HI.U32 R18, R16, R6, RZ ;  /* 0x0000000610127227 */ /* 0x008fca00078e00ff */
[-C--:B------:R-:W-:Y:S01]  /*12a0*/  @P2 SHF.R.U32.HI R16, RZ, R7.reuse, R18 ;  /* 0x00000007ff102219 */ /* 0x080fe20000011612 */
[----:B------:R-:W-:Y:S01]  /*12b0*/  IMAD.HI.U32 R18, R9, R6, RZ ;  /* 0x0000000609127227 */ /* 0x000fe200078e00ff */
[-C--:B-1----:R-:W-:Y:S02]  /*12c0*/  @P1 SHF.R.U32.HI R13, RZ, R12.reuse, R17 ;  /* 0x0000000cff0d1219 */ /* 0x082fe40000011611 */
[----:B------:R-:W-:Y:S02]  /*12d0*/  SHF.R.U32.HI R5, RZ, R12, R5 ;  /* 0x0000000cff057219 */ /* 0x000fe40000011605 */
[----:B------:R-:W-:Y:S02]  /*12e0*/  SHF.R.U32.HI R18, RZ, R7, R18 ;  /* 0x00000007ff127219 */ /* 0x000fe40000011612 */
[----:B------:R-:W-:Y:S01]  /*12f0*/  SEL R5, R15, R5, !P1 ;  /* 0x000000050f057207 */ /* 0x000fe20004800000 */
[----:B--2---:R-:W-:Y:S01]  /*1300*/  IMAD.HI.U32 R17, R13, R2, RZ ;  /* 0x000000020d117227 */ /* 0x004fe200078e00ff */
[----:B------:R-:W-:-:S03]  /*1310*/  SEL R18, R9, R18, !P2 ;  /* 0x0000001209127207 */ /* 0x000fc60005000000 */
[----:B------:R-:W-:Y:S01]  /*1320*/  IMAD.HI.U32 R6, R16, R2, RZ ;  /* 0x0000000210067227 */ /* 0x000fe200078e00ff */
[----:B------:R-:W-:-:S04]  /*1330*/  @P0 SHF.R.U32.HI R13, RZ, R3, R17 ;  /* 0x00000003ff0d0219 */ /* 0x000fc80000011611 */
[----:B------:R-:W-:Y:S01]  /*1340*/  @P0 SHF.R.U32.HI R16, RZ, R3, R6 ;  /* 0x00000003ff100219 */ /* 0x000fe20000011606 */
[----:B------:R-:W-:-:S04]  /*1350*/  IMAD R13, R13, R11, RZ ;  /* 0x0000000b0d0d7224 */ /* 0x000fc800078e02ff */
[----:B------:R-:W-:Y:S01]  /*1360*/  IMAD R6, R16, R11, RZ ;  /* 0x0000000b10067224 */ /* 0x000fe200078e02ff */
[----:B------:R-:W-:-:S04]  /*1370*/  ISETP.GE.AND P1, PT, R5, R13, PT ;  /* 0x0000000d0500720c */ /* 0x000fc80003f26270 */
[----:B------:R-:W-:Y:S01]  /*1380*/  ISETP.GE.OR P1, PT, R18, R6, P1 ;  /* 0x000000061200720c */ /* 0x000fe20000f26670 */
[----:B------:R-:W-:-:S05]  /*1390*/  IMAD.HI.U32 R6, R5, R2, RZ ;  /* 0x0000000205067227 */ /* 0x000fca00078e00ff */
[----:B------:R-:W-:-:S04]  /*13a0*/  SHF.R.U32.HI R6, RZ, R3, R6 ;  /* 0x00000003ff067219 */ /* 0x000fc80000011606 */
[----:B------:R-:W-:-:S03]  /*13b0*/  SEL R6, R5, R6, !P0 ;  /* 0x0000000605067207 */ /* 0x000fc60004000000 */
[----:B------:R-:W-:Y:S01]  /*13c0*/  @!P1 IMAD.HI.U32 R7, R18, R2, RZ ;  /* 0x0000000212079227 */ /* 0x000fe200078e00ff */
[----:B------:R-:W-:-:S04]  /*13d0*/  IADD3 R2, PT, PT, -R6, RZ, RZ ;  /* 0x000000ff06027210 */ /* 0x000fc80007ffe1ff */
[----:B------:R-:W-:Y:S01]  /*13e0*/  @!P1 SHF.R.U32.HI R3, RZ, R3, R7 ;  /* 0x00000003ff039219 */ /* 0x000fe20000011607 */
[----:B------:R-:W-:Y:S01]  /*13f0*/  IMAD R2, R11, R2, R5 ;  /* 0x000000020b027224 */ /* 0x000fe200078e0205 */
[----:B------:R-:W-:Y:S02]  /*1400*/  IADD3 R7, PT, PT, -R5, RZ, RZ ;  /* 0x000000ff05077210 */ /* 0x000fe40007ffe1ff */
[----:B------:R-:W-:-:S03]  /*1410*/  @!P1 SEL R3, R18, R3, !P0 ;  /* 0x0000000312039207 */ /* 0x000fc60004000000 */
[----:B------:R-:W-:Y:S02]  /*1420*/  IMAD R7, R4, R7, R15 ;  /* 0x0000000704077224 */ /* 0x000fe400078e020f */
[--C-:B------:R-:W-:Y:S02]  /*1430*/  @!P1 IMAD.IADD R6, R6, 0x1, -R3.reuse ;  /* 0x0000000106069824 */ /* 0x100fe400078e0a03 */
[----:B------:R-:W-:Y:S01]  /*1440*/  @!P1 IMAD R3, R2, R16, R3 ;  /* 0x0000001002039224 */ /* 0x000fe200078e0203 */
[----:B------:R-:W-:Y:S01]  /*1450*/  IADD3 R2, PT, PT, -R18, RZ, RZ ;  /* 0x000000ff12027210 */ /* 0x000fe20007ffe1ff */
[----:B------:R-:W-:Y:S02]  /*1460*/  @!P1 IMAD R5, R6, R11, R18 ;  /* 0x0000000b06059224 */ /* 0x000fe400078e0212 */
[----:B------:R-:W-:Y:S02]  /*1470*/  @!P1 IMAD.MOV.U32 R18, RZ, RZ, R3 ;  /* 0x000000ffff129224 */ /* 0x000fe400078e0003 */
[----:B------:R-:W-:-:S02]  /*1480*/  IMAD R2, R14, R2, R9 ;  /* 0x000000020e027224 */ /* 0x000fc400078e0209 */
[----:B------:R-:W-:Y:S02]  /*1490*/  IMAD R15, R5, R4, R7 ;  /* 0x00000004050f7224 */ /* 0x000fe400078e0207 */
[----:B------:R-:W-:Y:S02]  /*14a0*/  IMAD R14, R18, R14, R2 ;  /* 0x0000000e120e7224 */ /* 0x000fe400078e0202 */
.L_x_19:
[----:B------:R-:W-:Y:S05]  /*14b0*/  BRA.U UP3, `(.L_x_20) ;  /* 0x0000000103407547 */ /* 0x000fea000b800000 */
[----:B------:R-:W1:Y:S08]  /*14c0*/  LDC.64 R4, c[0x0][0xb10] ;  /* 0x0002c400ff047b82 */ /* 0x000e700000000a00 */
[----:B------:R-:W2:Y:S08]  /*14d0*/  LDC.64 R2, c[0x0][0xb18] ;  /* 0x0002c600ff027b82 */ /* 0x000eb00000000a00 */
[----:B------:R-:W3:Y:S08]  /*14e0*/  LDC R6, c[0x0][0xb20] ;  /* 0x0002c800ff067b82 */ /* 0x000ef00000000800 */
[----:B------:R-:W4:Y:S01]  /*14f0*/  LDC R7, c[0x0][0xb0c] ;  /* 0x0002c300ff077b82 */ /* 0x000f220000000800 */
[----:B-1----:R-:W-:-:S05]  /*1500*/  IMAD.HI.U32 R4, R14, R4, RZ ;  /* 0x000000040e047227 */ /* 0x002fca00078e00ff */
[----:B------:R-:W-:Y:S01]  /*1510*/  SHF.R.U32.HI R4, RZ, R5, R4 ;  /* 0x00000005ff047219 */ /* 0x000fe20000011604 */
[----:B--2---:R-:W-:Y:S01]  /*1520*/  IMAD.HI.U32 R3, R15, R3, RZ ;  /* 0x000000030f037227 */ /* 0x004fe200078e00ff */
[----:B------:R-:W-:-:S04]  /*1530*/  ISETP.NE.AND P0, PT, R2, 0x1, PT ;  /* 0x000000010200780c */ /* 0x000fc80003f05270 */
[----:B---3--:R-:W-:-:S04]  /*1540*/  SHF.R.U32.HI R3, RZ, R6, R3 ;  /* 0x00000006ff037219 */ /* 0x008fc80000011603 */
[----:B------:R-:W-:Y:S02]  /*1550*/  SEL R3, R15, R3, !P0 ;  /* 0x000000030f037207 */ /* 0x000fe40004000000 */
[----:B----4-:R-:W-:-:S04]  /*1560*/  ISETP.NE.AND P1, PT, R7, 0x1, PT ;  /* 0x000000010700780c */ /* 0x010fc80003f25270 */
[----:B------:R-:W-:-:S05]  /*1570*/  SEL R5, R14, R4, !P1 ;  /* 0x000000040e057207 */ /* 0x000fca0004800000 */
[----:B------:R-:W-:Y:S02]  /*1580*/  IMAD.IADD R4, R3, 0x1, -R5 ;  /* 0x0000000103047824 */ /* 0x000fe400078e0a05 */
[----:B------:R-:W-:Y:S02]  /*1590*/  IMAD.IADD R3, R5, 0x1, -R3 ;  /* 0x0000000105037824 */ /* 0x000fe400078e0a03 */
[----:B------:R-:W-:Y:S02]  /*15a0*/  IMAD R14, R4, R7, R14 ;  /* 0x00000007040e7224 */ /* 0x000fe400078e020e */
[----:B------:R-:W-:Y:S02]  /*15b0*/  IMAD R15, R3, R2, R15 ;  /* 0x00000002030f7224 */ /* 0x000fe400078e020f */
.L_x_20:
[----:B------:R-:W-:Y:S05]  /*15c0*/  BRA.U !UP1, `(.L_x_21) ;  /* 0x00000001090c7547 */ /* 0x000fea000b800000 */
[----:B------:R-:W-:Y:S01]  /*15d0*/  UCGABAR_WAIT ;  /* 0x0000000000007dc7 */ /* 0x000fe20008000000 */
[----:B------:R-:W-:Y:S01]  /*15e0*/  CCTL.IVALL ;  /* 0x00000000ff00798f */ /* 0x000fe20002000000 */
[----:B------:R-:W-:Y:S05]  /*15f0*/  BRA `(.L_x_22) ;  /* 0x0000000000047947 */ /* 0x000fea0003800000 */
.L_x_21:
[----:B------:R-:W-:Y:S06]  /*1600*/  BAR.SYNC.DEFER_BLOCKING 0x0 ;  /* 0x0000000000007b1d */ /* 0x000fec0000010000 */
.L_x_22:
[----:B------:R-:W-:Y:S05]  /*1610*/  BRA.U UP2, `(.L_x_23) ;  /* 0x0000001502887547 */ /* 0x000fea000b800000 */
[----:B------:R-:W1:Y:S01]  /*1620*/  LDCU UR15, c[0x0][0x38c] ;  /* 0x00007180ff0f77ac */ /* 0x000e620008000800 */
[----:B------:R-:W2:Y:S01]  /*1630*/  LDC R8, c[0x0][0x370] ;  /* 0x0000dc00ff087b82 */ /* 0x000ea20000000800 */
[C---:B------:R-:W-:Y:S02]  /*1640*/  IMAD.SHL.U32 R19, R9.reuse, 0x20, RZ ;  /* 0x0000002009137824 */ /* 0x040fe400078e00ff */
[----:B------:R-:W-:Y:S01]  /*1650*/  HFMA2 R17, -RZ, RZ, 0, 5.9604644775390625e-08 ;  /* 0x00000001ff117431 */ /* 0x000fe200000001ff */
[----:B------:R-:W-:Y:S01]  /*1660*/  UISETP.NE.AND UP1, UPT, UR10, URZ, UPT ;  /* 0x000000ff0a00728c */ /* 0x000fe2000bf25270 */
[----:B------:R-:W-:Y:S01]  /*1670*/  ISETP.NE.AND P4, PT, R10, RZ, P5 ;  /* 0x000000ff0a00720c */ /* 0x000fe20002f85270 */
[----:B------:R-:W-:Y:S01]  /*1680*/  IMAD.SHL.U32 R18, R9, 0x80, RZ ;  /* 0x0000008009127824 */ /* 0x000fe200078e00ff */
[----:B------:R-:W-:Y:S01]  /*1690*/  CS2R R12, SRZ ;  /* 0x00000000000c7805 */ /* 0x000fe2000001ff00 */
[----:B------:R-:W-:Y:S01]  /*16a0*/  IMAD.MOV.U32 R16, RZ, RZ, RZ ;  /* 0x000000ffff107224 */ /* 0x000fe200078e00ff */
[----:B------:R-:W3:Y:S01]  /*16b0*/  LDC R0, c[0x0][0x374] ;  /* 0x0000dd00ff007b82 */ /* 0x000ee20000000800 */
[----:B------:R-:W-:Y:S01]  /*16c0*/  MOV R11, 0x1 ;  /* 0x00000001000b7802 */ /* 0x000fe20000000f00 */
[----:B------:R-:W4:Y:S01]  /*16d0*/  LDCU.64 UR24, c[0x0][0x348] ;  /* 0x00006900ff1877ac */ /* 0x000f220008000a00 */
[----:B------:R-:W-:Y:S01]  /*16e0*/  LOP3.LUT R19, R19, 0x20, RZ, 0xc0, !PT ;  /* 0x0000002013137812 */ /* 0x000fe200078ec0ff */
[----:B------:R-:W-:Y:S01]  /*16f0*/  USEL UR7, UR7, 0x2, UP1 ;  /* 0x0000000207077887 */ /* 0x000fe20008800000 */
[----:B------:R-:W-:Y:S01]  /*1700*/  UMOV UR13, URZ ;  /* 0x000000ff000d7c82 */ /* 0x000fe20008000000 */
[----:B-1----:R-:W-:-:S04]  /*1710*/  UIADD3 UR4, UPT, UPT, UR15, 0x3f, URZ ;  /* 0x0000003f0f047890 */ /* 0x002fc8000fffe0ff */
[----:B------:R-:W-:-:S04]  /*1720*/  USHF.R.S32.HI UR22, URZ, 0x1f, UR4 ;  /* 0x0000001fff167899 */ /* 0x000fc80008011404 */
[----:B------:R-:W-:Y:S02]  /*1730*/  ULEA.HI UR22, UR22, UR4, URZ, 0x6 ;  /* 0x0000000416167291 */ /* 0x000fe4000f8f30ff */
[----:B------:R-:W-:Y:S02]  /*1740*/  UIADD3 UR4, UPT, UPT, UR15, -0x1, URZ ;  /* 0xffffffff0f047890 */ /* 0x000fe4000fffe0ff */
[----:B------:R-:W-:Y:S02]  /*1750*/  USHF.R.S32.HI UR22, URZ, 0x6, UR22 ;  /* 0x00000006ff167899 */ /* 0x000fe40008011416 */
[----:B------:R-:W-:Y:S02]  /*1760*/  UISETP.GE.U32.AND UP2, UPT, UR4, -0x7f, UPT ;  /* 0xffffff810400788c */ /* 0x000fe4000bf46070 */
[----:B------:R-:W-:Y:S02]  /*1770*/  UISETP.LT.U32.AND UP0, UPT, UR22, 0xa, UPT ;  /* 0x0000000a1600788c */ /* 0x000fe4000bf01070 */
[----:B------:R-:W-:-:S02]  /*1780*/  UIADD3 UR15, UPT, UPT, UR15, 0x7e, URZ ;  /* 0x0000007e0f0f7890 */ /* 0x000fc4000fffe0ff */
[----:B------:R-:W-:-:S04]  /*1790*/  USEL UR21, UR22, 0xa, UP0 ;  /* 0x0000000a16157887 */ /* 0x000fc80008000000 */
[----:B------:R-:W-:Y:S02]  /*17a0*/  UIADD3 UR6, UPT, UPT, UR21, -0x1, URZ ;  /* 0xffffffff15067890 */ /* 0x000fe4000fffe0ff */
[----:B------:R-:W-:Y:S02]  /*17b0*/  @UP2 UIADD3 UR6, UPT, UPT, UR21, URZ, URZ ;  /* 0x000000ff15062290 */ /* 0x000fe4000fffe0ff */
[----:B------:R-:W-:Y:S02]  /*17c0*/  UIADD3 UR14, UPT, UPT, UR22, -UR21, URZ ;  /* 0x80000015160e7290 */ /* 0x000fe4000fffe0ff */
[----:B------:R-:W-:Y:S02]  /*17d0*/  UIADD3 UR5, UPT, UPT, UR6, 0x1, URZ ;  /* 0x0000000106057890 */ /* 0x000fe4000fffe0ff */
[----:B--2-4-:R-:W-:-:S12]  /*17e0*/  UIADD3 UR6, UPT, UPT, -UR6, URZ, URZ ;  /* 0x000000ff06067290 */ /* 0x014fd8000fffe1ff */
.L_x_43:
[----:B------:R-:W-:Y:S01]  /*17f0*/  UISETP.NE.AND UP0, UPT, UR37, URZ, UPT ;  /* 0x000000ff2500728c */ /* 0x000fe2000bf05270 */
[----:B------:R-:W1:Y:S08]  /*1800*/  S2UR UR37, SR_CgaCtaId ;  /* 0x00000000002579c3 */ /* 0x000e700000008800 */
[----:B------:R-:W-:Y:S05]  /*1810*/  BRA.U UP0, `(.L_x_24) ;  /* 0x0000000100347547 */ /* 0x000fea000b800000 */
[----:B------:R-:W2:Y:S01]  /*1820*/  S2R R2, SR_CgaCtaId ;  /* 0x0000000000027919 */ /* 0x000ea20000008800 */
[----:B------:R-:W-:-:S04]  /*1830*/  MOV R3, 0x400 ;  /* 0x0000040000037802 */ /* 0x000fc80000000f00 */
[----:B--2---:R-:W-:Y:S02]  /*1840*/  LEA R2, R2, R3, 0x18 ;  /* 0x0000000302027211 */ /* 0x004fe400078ec0ff */
[----:B------:R-:W-:-:S03]  /*1850*/  SHF.L.U32 R3, R11, 0x1f, RZ ;  /* 0x0000001f0b037819 */ /* 0x000fc600000006ff */
[----:B------:R-:W-:-:S04]  /*1860*/  IMAD R2, R12, 0x8, R2 ;  /* 0x000000080c027824 */ /* 0x000fc800078e0202 */
[----:B------:R-:W2:Y:S02]  /*1870*/  SYNCS.PHASECHK.TRANS64.TRYWAIT P0, [R2+URZ+0x150], R3 ;  /* 0x00015003020075a7 */ /* 0x000ea400080011ff */
[----:B--2---:R-:W-:Y:S05]  /*1880*/  @!P0 BRA `(.L_x_25) ;  /* 0x0000006800008947 */ /* 0x004fea0003800000 */
.L_x_141:
[----:B------:R-:W-:Y:S01]  /*1890*/  VIADD R12, R12, 0x1 ;  /* 0x000000010c0c7836 */ /* 0x000fe20000000000 */
[----:B------:R2:W-:Y:S04]  /*18a0*/  SYNCS.ARRIVE.TRANS64.A1T0 RZ, [R2+URZ+0x140], RZ ;  /* 0x000140ff02ff79a7 */ /* 0x0005e800081000ff */
[----:B------:R-:W-:-:S04]  /*18b0*/  ISETP.NE.AND P0, PT, R12, 0x2, PT ;  /* 0x000000020c00780c */ /* 0x000fc80003f05270 */
[----:B------:R-:W-:Y:S02]  /*18c0*/  SEL R12, R12, RZ, P0 ;  /* 0x000000ff0c0c7207 */ /* 0x000fe40000000000 */
[----:B--2---:R-:W-:-:S04]  /*18d0*/  SEL R2, RZ, 0x1, P0 ;  /* 0x00000001ff027807 */ /* 0x004fc80000000000 */
[----:B------:R-:W-:-:S07]  /*18e0*/  LOP3.LUT R11, R11, R2, RZ, 0x3c, !PT ;  /* 0x000000020b0b7212 */ /* 0x000fce00078e3cff */
.L_x_24:
[----:B------:R-:W-:Y:S01]  /*18f0*/  UMOV UR4, 0x400 ;  /* 0x0000040000047882 */ /* 0x000fe20000000000 */
[----:B------:R-:W-:Y:S01]  /*1900*/  SHF.L.U32 R2, R17, 0x1f, RZ ;  /* 0x0000001f11027819 */ /* 0x000fe200000006ff */
[----:B-1----:R-:W-:Y:S01]  /*1910*/  ULEA UR4, UR37, UR4, 0x18 ;  /* 0x0000000425047291 */ /* 0x002fe2000f8ec0ff */
[----:B------:R-:W-:Y:S01]  /*1920*/  R2UR UR35, R18 ;  /* 0x00000000122372ca */ /* 0x000fe200000e0000 */
[----:B------:R-:W-:Y:S01]  /*1930*/  UISETP.GE.U32.AND UP0, UPT, UR15, 0x7f, UPT ;  /* 0x0000007f0f00788c */ /* 0x000fe2000bf06070 */
[----:B------:R-:W-:Y:S01]  /*1940*/  R2UR UR11, R19 ;  /* 0x00000000130b72ca */ /* 0x000fe200000e0000 */
[----:B------:R-:W-:Y:S01]  /*1950*/  ULEA UR8, UR13, UR4, 0x3 ;  /* 0x000000040d087291 */ /* 0x000fe2000f8e18ff */
[----:B------:R-:W-:-:S08]  /*1960*/  UMOV UR23, URZ ;  /* 0x000000ff00177c82 */ /* 0x000fd00008000000 */
[----:B------:R1:W2:Y:S01]  /*1970*/  SYNCS.PHASECHK.TRANS64.TRYWAIT P0, [UR8+0x50], R2 ;  /* 0x00005002ff0075a7 */ /* 0x0002a20008001108 */
[----:B------:R-:W-:-:S13]  /*1980*/  R2UR UR8, R15 ;  /* 0x000000000f0872ca */ /* 0x000fda00000e0000 */
[----:B------:R-:W-:Y:S01]  /*1990*/  ULEA UR11, UR8, UR11, 0x6 ;  /* 0x0000000b080b7291 */ /* 0x000fe2000f8e30ff */
[----:B-1----:R-:W-:-:S05]  /*19a0*/  LEA.HI R2, R14, R14, RZ, 0x1 ;  /* 0x0000000e0e027211 */ /* 0x002fca00078f08ff */
[----:B------:R-:W-:-:S05]  /*19b0*/  IMAD.SHL.U32 R2, R2, 0x80, RZ ;  /* 0x0000008002027824 */ /* 0x000fca00078e00ff */
[----:B------:R-:W-:-:S04]  /*19c0*/  LOP3.LUT R2, R2, 0xffffff00, RZ, 0xc0, !PT ;  /* 0xffffff0002027812 */ /* 0x000fc800078ec0ff */
[----:B------:R-:W-:-:S13]  /*19d0*/  R2UR UR9, R2 ;  /* 0x00000000020972ca */ /* 0x000fda00000e0000 */
[----:B------:R-:W-:Y:S01]  /*19e0*/  ULOP3.LUT UR35, UR9, 0x80, UR35, 0xf8, !UPT ;  /* 0x0000008009237892 */ /* 0x000fe2000f8ef823 */
[----:B------:R-:W-:Y:S11]  /*19f0*/  BRA.U !UP0, `(.L_x_26) ;  /* 0x0000000108c07547 */ /* 0x000ff6000b800000 */
[----:B------:R-:W-:Y:S01]  /*1a00*/  UMOV UR16, UR6 ;  /* 0x0000000600107c82 */ /* 0x000fe20008000000 */
[----:B------:R-:W-:Y:S01]  /*1a10*/  UMOV UR17, UR13 ;  /* 0x0000000d00117c82 */ /* 0x000fe20008000000 */
[----:B------:R-:W-:-:S05]  /*1a20*/  UMOV UR34, URZ ;  /* 0x000000ff00227c82 */ /* 0x000fca0008000000 */
.L_x_32:
[----:B------:R-:W-:Y:S01]  /*1a30*/  ULEA UR33, UR17, UR4, 0x3 ;  /* 0x0000000411217291 */ /* 0x000fe2000f8e18ff */
[----:B------:R-:W-:Y:S01]  /*1a40*/  @P5 MOV R3, 0xa000 ;  /* 0x0000a00000035802 */ /* 0x000fe20000000f00 */
[----:B-12-4-:R-:W-:Y:S10]  /*1a50*/  @P0 BRA `(.L_x_27) ;  /* 0x00000000000c0947 */ /* 0x016ff40003800000 */
[----:B------:R-:W-:-:S04]  /*1a60*/  SHF.L.U32 R4, R17, 0x1f, RZ ;  /* 0x0000001f11047819 */ /* 0x000fc800000006ff */
[----:B------:R-:W1:Y:S02]  /*1a70*/  SYNCS.PHASECHK.TRANS64.TRYWAIT P0, [UR33+0x50], R4 ;  /* 0x00005004ff0075a7 */ /* 0x000e640008001121 */
[----:B-1----:R-:W-:Y:S05]  /*1a80*/  @!P0 BRA `(.L_x_28) ;  /* 0x0000006400948947 */ /* 0x002fea0003800000 */
.L_x_27:
[----:B------:R2:W-:Y:S01]  /*1a90*/  @P5 SYNCS.ARRIVE.TRANS64 RZ, [UR33], R3 ;  /* 0x00000003ffff59a7 */ /* 0x0005e20008000021 */
[----:B------:R-:W-:Y:S02]  /*1aa0*/  ULOP3.LUT UR8, UR7, 0x2, URZ, 0xfc, !UPT ;  /* 0x0000000207087892 */ /* 0x000fe4000f8efcff */
[----:B------:R-:W-:Y:S02]  /*1ab0*/  UIADD3 UR16, UPT, UPT, UR16, 0x1, URZ ;  /* 0x0000000110107890 */ /* 0x000fe4000fffe0ff */
[----:B------:R-:W-:Y:S02]  /*1ac0*/  UISETP.NE.AND UP0, UPT, UR8, 0x2, UPT ;  /* 0x000000020800788c */ /* 0x000fe4000bf05270 */
[----:B------:R-:W-:-:S07]  /*1ad0*/  UISETP.NE.AND UP2, UPT, UR16, 0x1, UPT ;  /* 0x000000011000788c */ /* 0x000fce000bf45270 */
[----:B------:R-:W-:Y:S05]  /*1ae0*/  BRA.U UP0, `(.L_x_29) ;  /* 0x0000000100047547 */ /* 0x000fea000b800000 */
[----:B------:R-:W-:Y:S05]  /*1af0*/  BPT.TRAP 0x1 ;  /* 0x000000040000795c */ /* 0x000fea0000300000 */
.L_x_29:
[----:B------:R-:W-:Y:S04]  /*1b00*/  BSSY.RECONVERGENT B0, `(.L_x_30) ;  /* 0x0000003000007945 */ /* 0x000fe80003800200 */
[----:B------:R-:W-:Y:S05]  /*1b10*/  @!P4 BRA `(.L_x_31) ;  /* 0x000000000004c947 */ /* 0x000fea0003800000 */
[----:B------:R-:W-:Y:S05]  /*1b20*/  BPT.TRAP 0x1 ;  /* 0x000000040000795c */ /* 0x000fea0000300000 */
.L_x_31:
[----:B------:R-:W-:Y:S05]  /*1b30*/  BSYNC.RECONVERGENT B0 ;  /* 0x0000000000007941 */ /* 0x000fea0003800200 */
.L_x_30:
[----:B------:R-:W-:Y:S02]  /*1b40*/  UIADD3 UR13, UPT, UPT, UR17, 0x1, URZ ;  /* 0x00000001110d7890 */ /* 0x000fe4000fffe0ff */
[----:B------:R-:W-:Y:S02]  /*1b50*/  ULEA UR32, UR17, UR4, 0xe ;  /* 0x0000000411207291 */ /* 0x000fe4000f8e70ff */
[----:B------:R-:W-:Y:S02]  /*1b60*/  UISETP.NE.AND UP0, UPT, UR13, 0xa, UPT ;  /* 0x0000000a0d00788c */ /* 0x000fe4000bf05270 */
[----:B------:R-:W-:Y:S02]  /*1b70*/  UIADD3 UR28, UP1, UPT, UR24, 0x80, URZ ;  /* 0x00000080181c7890 */ /* 0x000fe4000ff3e0ff */
[----:B------:R-:W-:Y:S02]  /*1b80*/  USEL UR9, URZ, 0x1, UP0 ;  /* 0x00000001ff097887 */ /* 0x000fe40008000000 */
[----:B------:R-:W-:-:S02]  /*1b90*/  USEL UR13, UR13, URZ, UP0 ;  /* 0x000000ff0d0d7287 */ /* 0x000fc40008000000 */
[----:B------:R-:W-:Y:S02]  /*1ba0*/  UIADD3 UR26, UP0, UPT, UR24, 0x180, URZ ;  /* 0x00000180181a7890 */ /* 0x000fe4000ff1e0ff */
[----:B------:R-:W-:Y:S01]  /*1bb0*/  ULEA UR8, UR13, UR4, 0x3 ;  /* 0x000000040d087291 */ /* 0x000fe2000f8e18ff */
[----:B------:R-:W-:Y:S01]  /*1bc0*/  LOP3.LUT R17, R17, UR9, RZ, 0x3c, !PT ;  /* 0x0000000911117c12 */ /* 0x000fe2000f8e3cff */
[----:B------:R-:W-:Y:S02]  /*1bd0*/  ULOP3.LUT UR33, UR33, 0xfefffff8, URZ, 0xc0, !UPT ;  /* 0xfefffff821217892 */ /* 0x000fe4000f8ec0ff */
[----:B------:R-:W-:Y:S01]  /*1be0*/  UIADD3.X UR29, UPT, UPT, URZ, UR25, URZ, UP1, !UPT ;  /* 0x00000019ff1d7290 */ /* 0x000fe20008ffe4ff */
[----:B-1----:R-:W-:Y:S01]  /*1bf0*/  SHF.L.U32 R2, R17, 0x1f, RZ ;  /* 0x0000001f11027819 */ /* 0x002fe200000006ff */
[----:B------:R-:W-:Y:S02]  /*1c00*/  UIADD3 UR32, UPT, UPT, UR32, 0x6400, URZ ;  /* 0x0000640020207890 */ /* 0x000fe4000fffe0ff */
[----:B------:R-:W-:Y:S01]  /*1c10*/  UIADD3.X UR27, UPT, UPT, URZ, UR25, URZ, UP0, !UPT ;  /* 0x00000019ff1b7290 */ /* 0x000fe200087fe4ff */
[----:B------:R1:W4:Y:S01]  /*1c20*/  SYNCS.PHASECHK.TRANS64.TRYWAIT P0, [UR8+0x50], R2 ;  /* 0x00005002ff0075a7 */ /* 0x0003220008001108 */
[----:B------:R-:W-:Y:S01]  /*1c30*/  ULEA UR8, UR17, UR4, 0xc ;  /* 0x0000000411087291 */ /* 0x000fe2000f8e60ff */
[----:B------:R-:W-:Y:S01]  /*1c40*/  UMOV UR18, 0x0 ;  /* 0x0000000000127882 */ /* 0x000fe20000000000 */
[----:B------:R-:W-:-:S02]  /*1c50*/  UMOV UR19, 0x10000000 ;  /* 0x1000000000137882 */ /* 0x000fc40000000000 */
[----:B------:R-:W-:Y:S01]  /*1c60*/  UIADD3 UR8, UPT, UPT, UR8, 0x2e400, URZ ;  /* 0x0002e40008087890 */ /* 0x000fe2000fffe0ff */
[----:B------:R2:W-:Y:S01]  /*1c70*/  UTMALDG.3D.2CTA [UR32], [UR28], desc[UR18] ;  /* 0x000012201c0075b4 */ /* 0x0005e20008211000 */
[----:B------:R-:W-:Y:S01]  /*1c80*/  UMOV UR10, UR34 ;  /* 0x00000022000a7c82 */ /* 0x000fe20008000000 */
[----:B------:R-:W-:Y:S01]  /*1c90*/  UMOV UR12, UR36 ;  /* 0x00000024000c7c82 */ /* 0x000fe20008000000 */
[----:B------:R-:W-:Y:S01]  /*1ca0*/  UMOV UR9, UR33 ;  /* 0x0000002100097c82 */ /* 0x000fe20008000000 */
[----:B------:R-:W-:Y:S01]  /*1cb0*/  UMOV UR23, UR5 ;  /* 0x0000000500177c82 */ /* 0x000fe20008000000 */
[----:B------:R-:W-:-:S03]  /*1cc0*/  UMOV UR17, UR13 ;  /* 0x0000000d00117c82 */ /* 0x000fc60008000000 */
[----:B------:R1:W-:Y:S01]  /*1cd0*/  UTMALDG.3D.2CTA [UR8], [UR26], desc[UR18] ;  /* 0x000012081a0075b4 */ /* 0x0003e20008211000 */
[----:B--2---:R-:W-:Y:S01]  /*1ce0*/  UIADD3 UR34, UPT, UPT, UR34, 0x40, URZ ;  /* 0x0000004022227890 */ /* 0x004fe2000fffe0ff */
[----:B------:R-:W-:Y:S11]  /*1cf0*/  BRA.U UP2, `(.L_x_32) ;  /* 0xfffffffd024c7547 */ /* 0x000ff6000b83ffff */
.L_x_26:
[----:B--2-4-:R-:W-:Y:S01]  /*1d00*/  PLOP3.LUT P0, PT, PT, PT, UP5, 0x80, 0x8 ;  /* 0x000000000008781c */ /* 0x014fe20003f0f058 */
[----:B-1----:R-:W-:Y:S01]  /*1d10*/  ULEA UR8, UR13, UR4, 0x3 ;  /* 0x000000040d087291 */ /* 0x002fe2000f8e18ff */
[----:B------:R-:W-:Y:S01]  /*1d20*/  SHF.L.U32 R2, R17, 0x1f, RZ ;  /* 0x0000001f11027819 */ /* 0x000fe200000006ff */
[----:B------:R-:W-:-:S10]  /*1d30*/  UISETP.GT.AND UP0, UPT, UR22, UR21, UPT ;  /* 0x000000151600728c */ /* 0x000fd4000bf04270 */
[----:B------:R-:W-:Y:S01]  /*1d40*/  @!P0 SYNCS.ARRIVE.TRANS64.A1T0 RZ, [UR4+0xd8], RZ ;  /* 0x0000d8ffffff89a7 */ /* 0x000fe20008100004 */
[----:B------:R1:W2:Y:S01]  /*1d50*/  SYNCS.PHASECHK.TRANS64.TRYWAIT P0, [UR8+0x50], R2 ;  /* 0x00005002ff0075a7 */ /* 0x0002a20008001108 */
[----:B------:R-:W-:Y:S05]  /*1d60*/  BRA.U !UP0, `(.L_x_33) ;  /* 0x0000000108c07547 */ /* 0x000fea000b800000 */
[----:B------:R-:W-:Y:S01]  /*1d70*/  UIADD3 UR26, UPT, UPT, UR14, UR23, URZ ;  /* 0x000000170e1a7290 */ /* 0x000fe2000fffe0ff */
[----:B------:R-:W-:-:S11]  /*1d80*/  UMOV UR27, UR13 ;  /* 0x0000000d001b7c82 */ /* 0x000fd60008000000 */
.L_x_39:
[----:B------:R-:W-:Y:S01]  /*1d90*/  ULEA UR17, UR27, UR4, 0x3 ;  /* 0x000000041b117291 */ /* 0x000fe2000f8e18ff */
[----:B--2---:R-:W-:Y:S01]  /*1da0*/  @P5 MOV R3, 0xa000 ;  /* 0x0000a00000035802 */ /* 0x004fe20000000f00 */
[----:B-12---:R-:W-:Y:S10]  /*1db0*/  @P0 BRA `(.L_x_34) ;  /* 0x00000000000c0947 */ /* 0x006ff40003800000 */
[----:B------:R-:W-:-:S04]  /*1dc0*/  SHF.L.U32 R4, R17, 0x1f, RZ ;  /* 0x0000001f11047819 */ /* 0x000fc800000006ff */
[----:B------:R-:W2:Y:S02]  /*1dd0*/  SYNCS.PHASECHK.TRANS64.TRYWAIT P0, [UR17+0x50], R4 ;  /* 0x00005004ff0075a7 */ /* 0x000ea40008001111 */
[----:B--2---:R-:W-:Y:S05]  /*1de0*/  @!P0 BRA `(.L_x_35) ;  /* 0x0000006000d48947 */ /* 0x004fea0003800000 */
.L_x_34:
[----:B------:R2:W-:Y:S01]  /*1df0*/  @P5 SYNCS.ARRIVE.TRANS64 RZ, [UR17], R3 ;  /* 0x00000003ffff59a7 */ /* 0x0005e20008000011 */
[----:B------:R-:W-:-:S04]  /*1e00*/  ULOP3.LUT UR8, UR7, 0x2, URZ, 0xfc, !UPT ;  /* 0x0000000207087892 */ /* 0x000fc8000f8efcff */
[----:B------:R-:W-:-:S09]  /*1e10*/  UISETP.NE.AND UP0, UPT, UR8, 0x2, UPT ;  /* 0x000000020800788c */ /* 0x000fd2000bf05270 */
[----:B------:R-:W-:Y:S05]  /*1e20*/  BRA.U UP0, `(.L_x_36) ;  /* 0x0000000100047547 */ /* 0x000fea000b800000 */
[----:B------:R-:W-:Y:S05]  /*1e30*/  BPT.TRAP 0x1 ;  /* 0x000000040000795c */ /* 0x000fea0000300000 */
.L_x_36:
[----:B------:R-:W-:Y:S04]  /*1e40*/  BSSY.RECONVERGENT B0, `(.L_x_37) ;  /* 0x0000003000007945 */ /* 0x000fe80003800200 */
[----:B------:R-:W-:Y:S05]  /*1e50*/  @!P4 BRA `(.L_x_38) ;  /* 0x000000000004c947 */ /* 0x000fea0003800000 */
[----:B------:R-:W-:Y:S05]  /*1e60*/  BPT.TRAP 0x1 ;  /* 0x000000040000795c */ /* 0x000fea0000300000 */
.L_x_38:
[----:B------:R-:W-:Y:S05]  /*1e70*/  BSYNC.RECONVERGENT B0 ;  /* 0x0000000000007941 */ /* 0x000fea0003800200 */
.L_x_37:
        /* <DEDUP_REMOVED lines=9> */
[----:B------:R-:W-:Y:S02]  /*1f10*/  USHF.L.U32 UR18, UR23, 0x6, URZ ;  /* 0x0000000617127899 */ /* 0x000fe400080006ff */
[----:B------:R-:W-:Y:S01]  /*1f20*/  ULOP3.LUT UR17, UR17, 0xfefffff8, URZ, 0xc0, !UPT ;  /* 0xfefffff811117892 */ /* 0x000fe2000f8ec0ff */
[----:B-1----:R-:W-:Y:S01]  /*1f30*/  SHF.L.U32 R2, R17, 0x1f, RZ ;  /* 0x0000001f11027819 */ /* 0x002fe200000006ff */
[----:B------:R-:W-:Y:S02]  /*1f40*/  UIADD3 UR16, UPT, UPT, UR16, 0x6400, URZ ;  /* 0x0000640010107890 */ /* 0x000fe4000fffe0ff */
[----:B------:R-:W-:Y:S01]  /*1f50*/  UIADD3.X UR33, UPT, UPT, URZ, UR25, URZ, UP1, !UPT ;  /* 0x00000019ff217290 */ /* 0x000fe20008ffe4ff */
[----:B------:R4:W1:Y:S01]  /*1f60*/  SYNCS.PHASECHK.TRANS64.TRYWAIT P0, [UR8+0x50], R2 ;  /* 0x00005002ff0075a7 */ /* 0x0008620008001108 */
[----:B------:R-:W-:-:S02]  /*1f70*/  ULEA UR8, UR27, UR4, 0xc ;  /* 0x000000041b087291 */ /* 0x000fc4000f8e60ff */
[----:B------:R-:W-:Y:S02]  /*1f80*/  UIADD3.X UR31, UPT, UPT, URZ, UR25, URZ, UP0, !UPT ;  /* 0x00000019ff1f7290 */ /* 0x000fe400087fe4ff */
[----:B------:R-:W-:Y:S01]  /*1f90*/  UIADD3 UR8, UPT, UPT, UR8, 0x2e400, URZ ;  /* 0x0002e40008087890 */ /* 0x000fe2000fffe0ff */
[----:B------:R-:W-:Y:S01]  /*1fa0*/  UMOV UR28, 0x0 ;  /* 0x00000000001c7882 */ /* 0x000fe20000000000 */
[----:B------:R-:W-:Y:S01]  /*1fb0*/  UMOV UR29, 0x10000000 ;  /* 0x10000000001d7882 */ /* 0x000fe20000000000 */
[----:B------:R-:W-:Y:S01]  /*1fc0*/  UMOV UR19, UR35 ;  /* 0x0000002300137c82 */ /* 0x000fe20008000000 */
[----:B------:R-:W-:Y:S01]  /*1fd0*/  UMOV UR20, UR36 ;  /* 0x0000002400147c82 */ /* 0x000fe20008000000 */
[----:B------:R-:W-:Y:S01]  /*1fe0*/  UMOV UR12, UR36 ;  /* 0x00000024000c7c82 */ /* 0x000fe20008000000 */
[----:B------:R-:W-:Y:S01]  /*1ff0*/  UMOV UR9, UR17 ;  /* 0x0000001100097c82 */ /* 0x000fe20008000000 */
[----:B------:R-:W-:Y:S01]  /*2000*/  UMOV UR10, UR18 ;  /* 0x00000012000a7c82 */ /* 0x000fe20008000000 */
[----:B------:R4:W-:Y:S01]  /*2010*/  UTMALDG.3D.2CTA [UR16], [UR32], desc[UR28] ;  /* 0x00001c10200075b4 */ /* 0x0009e20008211000 */
[----:B------:R-:W-:Y:S01]  /*2020*/  UIADD3 UR23, UPT, UPT, UR23, 0x1, URZ ;  /* 0x0000000117177890 */ /* 0x000fe2000fffe0ff */
[----:B------:R-:W-:-:S03]  /*2030*/  UMOV UR27, UR13 ;  /* 0x0000000d001b7c82 */ /* 0x000fc60008000000 */
[----:B------:R-:W-:Y:S01]  /*2040*/  UISETP.NE.AND UP0, UPT, UR23, UR26, UPT ;  /* 0x0000001a1700728c */ /* 0x000fe2000bf05270 */
[----:B------:R4:W-:Y:S08]  /*2050*/  UTMALDG.3D.2CTA [UR8], [UR30], desc[UR28] ;  /* 0x00001c081e0075b4 */ /* 0x0009f00008211000 */
[----:B----4-:R-:W-:Y:S05]  /*2060*/  BRA.U UP0, `(.L_x_39) ;  /* 0xfffffffd00487547 */ /* 0x010fea000b83ffff */
.L_x_33:
[C---:B-1----:R-:W-:Y:S01]  /*2070*/  LEA R2, R16.reuse, UR4, 0x3 ;  /* 0x0000000410027c11 */ /* 0x042fe2000f8e18ff */
[----:B------:R-:W-:Y:S01]  /*2080*/  NOP ;  /* 0x0000000000007918 */ /* 0x000fe20000000000 */
[----:B--2---:R-:W-:Y:S02]  /*2090*/  SHF.L.U32 R3, R13, 0x1f, RZ ;  /* 0x0000001f0d037819 */ /* 0x004fe400000006ff */
[----:B------:R-:W-:Y:S02]  /*20a0*/  LEA R4, R16, UR4, 0x4 ;  /* 0x0000000410047c11 */ /* 0x000fe4000f8e20ff */
[----:B------:R-:W1:Y:S02]  /*20b0*/  SYNCS.PHASECHK.TRANS64.TRYWAIT P0, [R2+URZ+0xe0], R3 ;  /* 0x0000e003020075a7 */ /* 0x000e6400080011ff */
[----:B-1----:R-:W-:Y:S05]  /*20c0*/  @!P0 BRA `(.L_x_40) ;  /* 0x0000006000348947 */ /* 0x002fea0003800000 */
.L_x_144:
[----:B------:R-:W2:Y:S01]  /*20d0*/  LDS.128 R4, [R4+0x170] ;  /* 0x0001700004047984 */ /* 0x000ea20000000c00 */
[----:B------:R-:W-:Y:S01]  /*20e0*/  ISETP.GE.AND P0, PT, R40, 0x1, PT ;  /* 0x000000012800780c */ /* 0x000fe20003f06270 */
[----:B-1----:R-:W-:Y:S01]  /*20f0*/  VIADD R2, R2, 0xf0 ;  /* 0x000000f002027836 */ /* 0x002fe20000000000 */
[----:B------:R-:W-:Y:S01]  /*2100*/  @!PT LDS RZ, [RZ] ;  /* 0x00000000fffff984 */ /* 0x000fe20000000800 */
[----:B------:R-:W-:Y:S01]  /*2110*/  @!PT LDS RZ, [RZ] ;  /* 0x00000000fffff984 */ /* 0x000fe20000000800 */
[----:B------:R-:W-:Y:S01]  /*2120*/  @!PT LDS RZ, [RZ] ;  /* 0x00000000fffff984 */ /* 0x000fe20000000800 */
[----:B------:R-:W-:Y:S01]  /*2130*/  @!PT LDS RZ, [RZ] ;  /* 0x00000000fffff984 */ /* 0x000fe20000000800 */
[----:B------:R1:W-:Y:S06]  /*2140*/  MEMBAR.ALL.CTA ;  /* 0x0000000000007992 */ /* 0x0003ec0000008000 */
[----:B-1----:R-:W1:Y:S01]  /*2150*/  FENCE.VIEW.ASYNC.S ;  /* 0x00000000000073c6 */ /* 0x002e620000000000 */
[----:B------:R-:W-:-:S04]  /*2160*/  PRMT R2, RZ, 0x654, R2 ;  /* 0x00000654ff027816 */ /* 0x000fc80000000002 */
[----:B-1----:R1:W-:Y:S01]  /*2170*/  SYNCS.ARRIVE.TRANS64.RED.A1T0 RZ, [R2+URZ], RZ ;  /* 0x000000ff02ff79a7 */ /* 0x0023e200081004ff */
[----:B--2---:R-:W-:-:S13]  /*2180*/  LOP3.LUT P2, RZ, R6, 0x1, RZ, 0xc0, !PT ;  /* 0x0000000106ff7812 */ /* 0x004fda000784c0ff */
[----:B------:R-:W-:Y:S01]  /*2190*/  @P2 SHF.R.U32.HI R3, RZ, 0x10, R5 ;  /* 0x00000010ff032819 */ /* 0x000fe20000011605 */
[----:B------:R-:W-:Y:S01]  /*21a0*/  VOTEU.ANY UP0, P2 ;  /* 0x0000000000ff7886 */ /* 0x000fe20001000100 */
[----:B------:R-:W-:Y:S02]  /*21b0*/  @P2 MOV R10, R4 ;  /* 0x00000004000a2202 */ /* 0x000fe40000000f00 */
[----:B------:R-:W-:Y:S02]  /*21c0*/  @P2 R2UR.BROADCAST UR8, R3 ;  /* 0x00000000030822ca */ /* 0x000fe400008e0000 */
[----:B------:R-:W-:-:S11]  /*21d0*/  @P2 LOP3.LUT R9, R5, 0xffff, RZ, 0xc0, !PT ;  /* 0x0000ffff05092812 */ /* 0x000fd600078ec0ff */
[----:B------:R-:W-:Y:S01]  /*21e0*/  @UP0 UMOV UR36, UR8 ;  /* 0x0000000800240c82 */ /* 0x000fe20008000000 */
[----:B-1----:R-:W-:Y:S05]  /*21f0*/  @!P0 BRA `(.L_x_41) ;  /* 0x0000000000b88947 */ /* 0x002fea0003800000 */
[----:B------:R-:W3:Y:S01]  /*2200*/  LDC.64 R4, c[0x0][0xb18] ;  /* 0x0002c600ff047b82 */ /* 0x000ee20000000a00 */
[----:B------:R-:W-:-:S07]  /*2210*/  ISETP.NE.AND P3, PT, R40, 0x1, PT ;  /* 0x000000012800780c */ /* 0x000fce0003f65270 */
[----:B------:R-:W1:Y:S08]  /*2220*/  LDC.64 R6, c[0x0][0xb10] ;  /* 0x0002c400ff067b82 */ /* 0x000e700000000a00 */
[----:B------:R-:W2:Y:S08]  /*2230*/  LDC R14, c[0x0][0xb20] ;  /* 0x0002c800ff0e7b82 */ /* 0x000eb00000000800 */
[----:B------:R-:W4:Y:S01]  /*2240*/  LDC R15, c[0x0][0xb0c] ;  /* 0x0002c300ff0f7b82 */ /* 0x000f220000000800 */
[----:B---3--:R-:W-:Y:S01]  /*2250*/  IMAD.HI.U32 R21, R0, R5, RZ ;  /* 0x0000000500157227 */ /* 0x008fe200078e00ff */
[----:B------:R-:W-:-:S03]  /*2260*/  ISETP.NE.AND P0, PT, R4, 0x1, PT ;  /* 0x000000010400780c */ /* 0x000fc60003f05270 */
[----:B------:R-:W-:-:S03]  /*2270*/  IMAD.HI.U32 R5, R9, R5, RZ ;  /* 0x0000000509057227 */ /* 0x000fc600078e00ff */
[----:B------:R-:W3:Y:S01]  /*2280*/  LDC.64 R2, c[0x0][0xb28] ;  /* 0x0002ca00ff027b82 */ /* 0x000ee20000000a00 */
[----:B-1----:R-:W-:-:S04]  /*2290*/  IMAD.HI.U32 R22, R8, R6, RZ ;  /* 0x0000000608167227 */ /* 0x002fc800078e00ff */
[----:B------:R-:W-:Y:S01]  /*22a0*/  IMAD.HI.U32 R23, R10, R6, RZ ;  /* 0x000000060a177227 */ /* 0x000fe200078e00ff */
[----:B------:R-:W-:Y:S02]  /*22b0*/  SHF.R.U32.HI R22, RZ, R7, R22 ;  /* 0x00000007ff167219 */ /* 0x000fe40000011616 */
[-C--:B--2---:R-:W-:Y:S02]  /*22c0*/  SHF.R.U32.HI R21, RZ, R14.reuse, R21 ;  /* 0x0000000eff157219 */ /* 0x084fe40000011615 */
[----:B------:R-:W-:Y:S02]  /*22d0*/  SHF.R.U32.HI R5, RZ, R14, R5 ;  /* 0x0000000eff057219 */ /* 0x000fe40000011605 */
[----:B------:R-:W-:Y:S02]  /*22e0*/  SEL R21, R0, R21, !P0 ;  /* 0x0000001500157207 */ /* 0x000fe40004000000 */
[----:B------:R-:W-:Y:S02]  /*22f0*/  SHF.R.U32.HI R23, RZ, R7, R23 ;  /* 0x00000007ff177219 */ /* 0x000fe40000011617 */
[----:B----4-:R-:W-:-:S02]  /*2300*/  ISETP.NE.AND P1, PT, R15, 0x1, PT ;  /* 0x000000010f00780c */ /* 0x010fc40003f25270 */
[----:B------:R-:W-:Y:S02]  /*2310*/  SEL R5, R9, R5, !P0 ;  /* 0x0000000509057207 */ /* 0x000fe40004000000 */
[----:B------:R-:W-:Y:S02]  /*2320*/  SEL R22, R8, R22, !P1 ;  /* 0x0000001608167207 */ /* 0x000fe40004800000 */
[----:B------:R-:W-:Y:S01]  /*2330*/  SEL R23, R10, R23, !P1 ;  /* 0x000000170a177207 */ /* 0x000fe20004800000 */
[----:B---3--:R-:W-:-:S04]  /*2340*/  IMAD.HI.U32 R20, R21, R2, RZ ;  /* 0x0000000215147227 */ /* 0x008fc800078e00ff */
        /* <DEDUP_REMOVED lines=10> */
[----:B------:R-:W-:-:S04]  /*23f0*/  @!P0 IMAD.HI.U32 R7, R23, R2, RZ ;  /* 0x0000000217078227 */ /* 0x000fc800078e00ff */
[----:B------:R-:W-:Y:S01]  /*2400*/  IMAD.MOV R2, RZ, RZ, -R6 ;  /* 0x000000ffff027224 */ /* 0x000fe200078e0a06 */
[----:B------:R-:W-:Y:S02]  /*2410*/  @!P0 SHF.R.U32.HI R3, RZ, R3, R7 ;  /* 0x00000003ff038219 */ /* 0x000fe40000011607 */
[----:B------:R-:W-:Y:S01]  /*2420*/  IADD3 R7, PT, PT, -R5, RZ, RZ ;  /* 0x000000ff05077210 */ /* 0x000fe20007ffe1ff */
[----:B------:R-:W-:Y:S01]  /*2430*/  IMAD R2, R40, R2, R5 ;  /* 0x0000000228027224 */ /* 0x000fe200078e0205 */
        /* <DEDUP_REMOVED lines=10> */
.L_x_41:
[----:B------:R-:W1:Y:S02]  /*24e0*/  LDCU UR8, c[0x0][0xb30] ;  /* 0x00016600ff0877ac */ /* 0x000e640008000800 */
[----:B-1----:R-:W-:-:S09]  /*24f0*/  UISETP.NE.AND UP0, UPT, UR8, 0x1, UPT ;  /* 0x000000010800788c */ /* 0x002fd2000bf05270 */
[----:B------:R-:W-:Y:S05]  /*2500*/  BRA.U UP0, `(.L_x_42) ;  /* 0x0000000100407547 */ /* 0x000fea000b800000 */
[----:B------:R-:W1:Y:S08]  /*2510*/  LDC.64 R4, c[0x0][0xb10] ;  /* 0x0002c400ff047b82 */ /* 0x000e700000000a00 */
[----:B------:R-:W2:Y:S08]  /*2520*/  LDC.64 R2, c[0x0][0xb18] ;  /* 0x0002c600ff027b82 */ /* 0x000eb00000000a00 */
[----:B------:R-:W4:Y:S08]  /*2530*/  LDC R6, c[0x0][0xb20] ;  /* 0x0002c800ff067b82 */ /* 0x000f300000000800 */
[----:B------:R-:W3:Y:S01]  /*2540*/  LDC R7, c[0x0][0xb0c] ;  /* 0x0002c300ff077b82 */ /* 0x000ee20000000800 */
[----:B-1----:R-:W-:-:S05]  /*2550*/  IMAD.HI.U32 R4, R10, R4, RZ ;  /* 0x000000040a047227 */ /* 0x002fca00078e00ff */
[----:B------:R-:W-:Y:S01]  /*2560*/  SHF.R.U32.HI R4, RZ, R5, R4 ;  /* 0x00000005ff047219 */ /* 0x000fe20000011604 */
[----:B--2---:R-:W-:Y:S01]  /*2570*/  IMAD.HI.U32 R3, R9, R3, RZ ;  /* 0x0000000309037227 */ /* 0x004fe200078e00ff */
[----:B------:R-:W-:-:S04]  /*2580*/  ISETP.NE.AND P0, PT, R2, 0x1, PT ;  /* 0x000000010200780c */ /* 0x000fc80003f05270 */
[----:B----4-:R-:W-:-:S04]  /*2590*/  SHF.R.U32.HI R3, RZ, R6, R3 ;  /* 0x00000006ff037219 */ /* 0x010fc80000011603 */
[----:B------:R-:W-:Y:S02]  /*25a0*/  SEL R3, R9, R3, !P0 ;  /* 0x0000000309037207 */ /* 0x000fe40004000000 */
[----:B---3--:R-:W-:-:S04]  /*25b0*/  ISETP.NE.AND P1, PT, R7, 0x1, PT ;  /* 0x000000010700780c */ /* 0x008fc80003f25270 */
[----:B------:R-:W-:-:S05]  /*25c0*/  SEL R4, R10, R4, !P1 ;  /* 0x000000040a047207 */ /* 0x000fca0004800000 */
[----:B------:R-:W-:Y:S02]  /*25d0*/  IMAD.IADD R5, R3, 0x1, -R4 ;  /* 0x0000000103057824 */ /* 0x000fe400078e0a04 */
[----:B------:R-:W-:Y:S02]  /*25e0*/  IMAD.IADD R3, R4, 0x1, -R3 ;  /* 0x0000000104037824 */ /* 0x000fe400078e0a03 */
[----:B------:R-:W-:Y:S02]  /*25f0*/  IMAD R10, R5, R7, R10 ;  /* 0x00000007050a7224 */ /* 0x000fe400078e020a */
[----:B------:R-:W-:-:S07]  /*2600*/  IMAD R9, R3, R2, R9 ;  /* 0x0000000203097224 */ /* 0x000fce00078e0209 */
.L_x_42:
[----:B------:R-:W-:Y:S01]  /*2610*/  VIADD R16, R16, 0x1 ;  /* 0x0000000110107836 */ /* 0x000fe20000000000 */
[----:B------:R-:W-:Y:S01]  /*2620*/  UPLOP3.LUT UP5, UPT, UPT, UPT, UPT, 0x80, 0x8 ;  /* 0x000000000008789c */ /* 0x000fe20003faf070 */
[----:B------:R-:W-:Y:S02]  /*2630*/  IMAD.IADD R14, R10, 0x1, R95 ;  /* 0x000000010a0e7824 */ /* 0x000fe400078e025f */
[----:B------:R-:W-:Y:S01]  /*2640*/  IMAD.IADD R15, R9, 0x1, R94 ;  /* 0x00000001090f7824 */ /* 0x000fe200078e025e */
[----:B------:R-:W-:-:S04]  /*2650*/  ISETP.NE.AND P0, PT, R16, 0x2, PT ;  /* 0x000000021000780c */ /* 0x000fc80003f05270 */
[----:B------:R-:W-:Y:S02]  /*2660*/  SEL R2, RZ, 0x1, P0 ;  /* 0x00000001ff027807 */ /* 0x000fe40000000000 */
[----:B------:R-:W-:Y:S02]  /*2670*/  SEL R16, R16, RZ, P0 ;  /* 0x000000ff10107207 */ /* 0x000fe40000000000 */
[----:B------:R-:W-:Y:S01]  /*2680*/  LOP3.LUT R13, R13, R2, RZ, 0x3c, !PT ;  /* 0x000000020d0d7212 */ /* 0x000fe200078e3cff */
[----:B------:R-:W-:Y:S06]  /*2690*/  @P2 BRA `(.L_x_43) ;  /* 0xfffffff000542947 */ /* 0x000fec000383ffff */
[----:B------:R-:W-:Y:S01]  /*26a0*/  UIADD3 UR4, UPT, UPT, UR4, 0x50, URZ ;  /* 0x0000005004047890 */ /* 0x000fe2000fffe0ff */
[----:B------:R-:W-:-:S03]  /*26b0*/  SHF.L.U32 R2, R17, 0x1f, RZ ;  /* 0x0000001f11027819 */ /* 0x000fc600000006ff */
[----:B------:R-:W-:-:S09]  /*26c0*/  ULEA UR5, UR13, UR4, 0x3 ;  /* 0x000000040d057291 */ /* 0x000fd2000f8e18ff */
[----:B------:R-:W1:Y:S02]  /*26d0*/  SYNCS.PHASECHK.TRANS64.TRYWAIT P0, [UR5], R2 ;  /* 0x00000002ff0075a7 */ /* 0x000e640008001105 */
[----:B-1----:R-:W-:Y:S05]  /*26e0*/  @!P0 BRA `(.L_x_44) ;  /* 0x0000005800c08947 */ /* 0x002fea0003800000 */
.L_x_146:
[----:B------:R-:W-:-:S04]  /*26f0*/  UIADD3 UR6, UPT, UPT, UR13, 0x1, URZ ;  /* 0x000000010d067890 */ /* 0x000fc8000fffe0ff */
[----:B------:R-:W-:-:S04]  /*2700*/  UISETP.NE.AND UP0, UPT, UR6, 0xa, UPT ;  /* 0x0000000a0600788c */ /* 0x000fc8000bf05270 */
[----:B------:R-:W-:Y:S02]  /*2710*/  USEL UR7, URZ, 0x1, UP0 ;  /* 0x00000001ff077887 */ /* 0x000fe40008000000 */
[----:B------:R-:W-:-:S04]  /*2720*/  USEL UR6, UR6, URZ, UP0 ;  /* 0x000000ff06067287 */ /* 0x000fc80008000000 */
[----:B------:R-:W-:Y:S01]  /*2730*/  ULEA UR5, UR6, UR4, 0x3 ;  /* 0x0000000406057291 */ /* 0x000fe2000f8e18ff */
[----:B-1----:R-:W-:-:S04]  /*2740*/  LOP3.LUT R2, R17, UR7, RZ, 0x3c, !PT ;  /* 0x0000000711027c12 */ /* 0x002fc8000f8e3cff */
[----:B------:R-:W-:-:S04]  /*2750*/  SHF.L.U32 R3, R2, 0x1f, RZ ;  /* 0x0000001f02037819 */ /* 0x000fc800000006ff */
[----:B------:R-:W1:Y:S02]  /*2760*/  SYNCS.PHASECHK.TRANS64.TRYWAIT P0, [UR5], R3 ;  /* 0x00000003ff0075a7 */ /* 0x000e640008001105 */
[----:B-1----:R-:W-:Y:S05]  /*2770*/  @!P0 BRA `(.L_x_45) ;  /* 0x0000005800b48947 */ /* 0x002fea0003800000 */
.L_x_148:
[----:B------:R-:W-:-:S04]  /*2780*/  UIADD3 UR6, UPT, UPT, UR6, 0x1, URZ ;  /* 0x0000000106067890 */ /* 0x000fc8000fffe0ff */
[----:B------:R-:W-:-:S04]  /*2790*/  UISETP.NE.AND UP0, UPT, UR6, 0xa, UPT ;  /* 0x0000000a0600788c */ /* 0x000fc8000bf05270 */
[----:B------:R-:W-:Y:S02]  /*27a0*/  USEL UR7, URZ, 0x1, UP0 ;  /* 0x00000001ff077887 */ /* 0x000fe40008000000 */
[----:B------:R-:W-:-:S04]  /*27b0*/  USEL UR6, UR6, URZ, UP0 ;  /* 0x000000ff06067287 */ /* 0x000fc80008000000 */
[----:B------:R-:W-:Y:S01]  /*27c0*/  ULEA UR5, UR6, UR4, 0x3 ;  /* 0x0000000406057291 */ /* 0x000fe2000f8e18ff */
[----:B------:R-:W-:-:S04]  /*27d0*/  LOP3.LUT R2, R2, UR7, RZ, 0x3c, !PT ;  /* 0x0000000702027c12 */ /* 0x000fc8000f8e3cff */
[----:B-1----:R-:W-:-:S04]  /*27e0*/  SHF.L.U32 R3, R2, 0x1f, RZ ;  /* 0x0000001f02037819 */ /* 0x002fc800000006ff */
[----:B------:R-:W1:Y:S02]  /*27f0*/  SYNCS.PHASECHK.TRANS64.TRYWAIT P0, [UR5], R3 ;  /* 0x00000003ff0075a7 */ /* 0x000e640008001105 */
[----:B-1----:R-:W-:Y:S05]  /*2800*/  @!P0 BRA `(.L_x_46) ;  /* 0x0000005800a88947 */ /* 0x002fea0003800000 */
.L_x_150:
        /* <DEDUP_REMOVED lines=9> */
.L_x_152:
        /* <DEDUP_REMOVED lines=9> */
.L_x_154:
        /* <DEDUP_REMOVED lines=9> */
.L_x_156:
        /* <DEDUP_REMOVED lines=9> */
.L_x_158:
        /* <DEDUP_REMOVED lines=9> */
.L_x_160:
        /* <DEDUP_REMOVED lines=9> */
.L_x_162:
[----:B------:R-:W-:-:S04]  /*2b70*/  UIADD3 UR6, UPT, UPT, UR6, 0x1, URZ ;  /* 0x0000000106067890 */ /* 0x000fc8000fffe0ff */
[----:B------:R-:W-:-:S04]  /*2b80*/  UISETP.NE.AND UP0, UPT, UR6, 0xa, UPT ;  /* 0x0000000a0600788c */ /* 0x000fc8000bf05270 */
[----:B------:R-:W-:Y:S02]  /*2b90*/  USEL UR5, URZ, 0x1, UP0 ;  /* 0x00000001ff057887 */ /* 0x000fe40008000000 */
[----:B------:R-:W-:-:S04]  /*2ba0*/  USEL UR6, UR6, URZ, UP0 ;  /* 0x000000ff06067287 */ /* 0x000fc80008000000 */
[----:B------:R-:W-:Y:S01]  /*2bb0*/  ULEA UR6, UR6, UR4, 0x3 ;  /* 0x0000000406067291 */ /* 0x000fe2000f8e18ff */
[----:B------:R-:W-:-:S04]  /*2bc0*/  LOP3.LUT R2, R2, UR5, RZ, 0x3c, !PT ;  /* 0x0000000502027c12 */ /* 0x000fc8000f8e3cff */
[----:B------:R-:W-:Y:S01]  /*2bd0*/  SHF.L.U32 R2, R2, 0x1f, RZ ;  /* 0x0000001f02027819 */ /* 0x000fe200000006ff */
[----:B-1-3--:R-:W-:-:S07]  /*2be0*/  IMAD.U32 R0, RZ, RZ, UR6 ;  /* 0x00000006ff007e24 */ /* 0x00afce000f8e00ff */
.L_x_53:
[----:B-1----:R1:W2:Y:S02]  /*2bf0*/  SYNCS.PHASECHK.TRANS64.TRYWAIT P0, [R0+URZ], R2 ;  /* 0x00000002000075a7 */ /* 0x0022a400080011ff */
[----:B--2---:R-:W-:Y:S05]  /*2c00*/  @!P0 NANOSLEEP.SYNCS 0x989680 ;  /* 0x009896800000895d */ /* 0x004fea0003900000 */
[----:B------:R-:W2:Y:S02]  /*2c10*/  @!P0 SYNCS.PHASECHK.TRANS64 P0, [R0+URZ], R2 ;  /* 0x00000002000085a7 */ /* 0x000ea400080010ff */
[----:B--2---:R-:W-:Y:S05]  /*2c20*/  @P0 EXIT ;  /* 0x000000000000094d */ /* 0x004fea0003800000 */
[----:B------:R-:W-:Y:S05]  /*2c30*/  BRA `(.L_x_53) ;  /* 0xfffffffc00ec7947 */ /* 0x000fea000383ffff */
.L_x_23:
[----:B------:R-:W-:-:S04]  /*2c40*/  UISETP.NE.AND UP1, UPT, UR37, URZ, UPT ;  /* 0x000000ff2500728c */ /* 0x000fc8000bf25270 */
[----:B------:R-:W-:-:S09]  /*2c50*/  UISETP.NE.OR UP1, UPT, UR10, 0x1, UP1 ;  /* 0x000000010a00788c */ /* 0x000fd20008f25670 */
[----:B------:R-:W-:Y:S05]  /*2c60*/  BRA.U UP1, `(.L_x_54) ;  /* 0x00000005014c7547 */ /* 0x000fea000b800000 */
[----:B------:R-:W-:Y:S01]  /*2c70*/  HFMA2 R11, -RZ, RZ, 0, 0 ;  /* 0x00000000ff0b7431 */ /* 0x000fe200000001ff */
[----:B------:R-:W-:Y:S01]  /*2c80*/  ISETP.GE.U32.AND P2, PT, R10, 0x2, PT ;  /* 0x000000020a00780c */ /* 0x000fe20003f46070 */
[----:B------:R-:W-:Y:S01]  /*2c90*/  IMAD.MOV.U32 R12, RZ, RZ, 0x1 ;  /* 0x00000001ff0c7424 */ /* 0x000fe200078e00ff */
[----:B------:R-:W-:Y:S01]  /*2ca0*/  CS2R R8, SRZ ;  /* 0x0000000000087805 */ /* 0x000fe2000001ff00 */
[----:B------:R-:W-:Y:S01]  /*2cb0*/  IMAD.MOV.U32 R3, RZ, RZ, RZ ;  /* 0x000000ffff037224 */ /* 0x000fe200078e00ff */
[----:B------:R-:W-:Y:S01]  /*2cc0*/  UMOV UR4, 0x400 ;  /* 0x0000040000047882 */ /* 0x000fe20000000000 */
[----:B------:R-:W-:Y:S01]  /*2cd0*/  UMOV UR6, URZ ;  /* 0x000000ff00067c82 */ /* 0x000fe20008000000 */
[----:B------:R-:W-:-:S12]  /*2ce0*/  ULEA UR37, UR37, UR4, 0x18 ;  /* 0x0000000425257291 */ /* 0x000fd8000f8ec0ff */
.L_x_58:
[----:B------:R-:W-:Y:S02]  /*2cf0*/  LEA R0, R3, UR37, 0x3 ;  /* 0x0000002503007c11 */ /* 0x000fe4000f8e18ff */
[----:B------:R-:W-:-:S03]  /*2d00*/  SHF.L.U32 R4, R8, 0x1f, RZ ;  /* 0x0000001f08047819 */ /* 0x000fc600000006ff */
[----:B------:R-:W-:Y:S01]  /*2d10*/  VIADD R5, R0, 0x150 ;  /* 0x0000015000057836 */ /* 0x000fe20000000000 */
[----:B------:R-:W1:Y:S02]  /*2d20*/  SYNCS.PHASECHK.TRANS64.TRYWAIT P0, [R0+URZ+0x140], R4 ;  /* 0x00014004000075a7 */ /* 0x000e6400080011ff */
[----:B-1----:R-:W-:Y:S05]  /*2d30*/  @!P0 BRA `(.L_x_55) ;  /* 0x0000005800048947 */ /* 0x002fea0003800000 */
.L_x_163:
[----:B------:R-:W-:Y:S01]  /*2d40*/  ULEA UR5, UR6, UR37, 0x3 ;  /* 0x0000002506057291 */ /* 0x000fe2000f8e18ff */
[----:B-1----:R-:W-:Y:S01]  /*2d50*/  PRMT R0, RZ, 0x654, R5 ;  /* 0x00000654ff007816 */ /* 0x002fe20000000005 */
[----:B------:R-:W-:Y:S01]  /*2d60*/  @!P2 IMAD.MOV.U32 R4, RZ, RZ, 0x10 ;  /* 0x00000010ff04a424 */ /* 0x000fe200078e00ff */
[----:B------:R-:W-:Y:S01]  /*2d70*/  SHF.L.U32 R5, R12, 0x1f, RZ ;  /* 0x0000001f0c057819 */ /* 0x000fe200000006ff */
[----:B------:R-:W-:Y:S01]  /*2d80*/  UIADD3 UR4, UPT, UPT, UR5, 0xe0, URZ ;  /* 0x000000e005047890 */ /* 0x000fe2000fffe0ff */
[----:B------:R1:W-:Y:S05]  /*2d90*/  SYNCS.ARRIVE.TRANS64.RED.A1T0 RZ, [R0+URZ], RZ ;  /* 0x000000ff00ff79a7 */ /* 0x0003ea00081004ff */
[----:B------:R-:W-:Y:S01]  /*2da0*/  IMAD.U32 R6, RZ, RZ, UR4 ;  /* 0x00000004ff067e24 */ /* 0x000fe2000f8e00ff */
[----:B------:R-:W2:Y:S04]  /*2db0*/  SYNCS.PHASECHK.TRANS64.TRYWAIT P0, [UR5+0xf0], R5 ;  /* 0x0000f005ff0075a7 */ /* 0x000ea80008001105 */
[----:B------:R-:W-:Y:S01]  /*2dc0*/  PRMT R6, R10, 0x654, R6 ;  /* 0x000006540a067816 */ /* 0x000fe20000000006 */
[----:B-12---:R-:W-:Y:S06]  /*2dd0*/  @!P0 BRA `(.L_x_56) ;  /* 0x0000005400f08947 */ /* 0x006fec0003800000 */
.L_x_165:
[----:B------:R-:W-:Y:S01]  /*2de0*/  ULEA UR4, UR6, UR37, 0x4 ;  /* 0x0000002506047291 */ /* 0x000fe2000f8e20ff */
[----:B------:R-:W-:Y:S01]  /*2df0*/  SEL R2, R6, R2, !P2 ;  /* 0x0000000206027207 */ /* 0x000fe20005000000 */
[----:B------:R-:W-:Y:S01]  /*2e00*/  UIADD3 UR5, UPT, UPT, UR5, 0xe0, URZ ;  /* 0x000000e005057890 */ /* 0x000fe2000fffe0ff */
[----:B-1----:R-:W-:Y:S01]  /*2e10*/  LEA R0, R11, UR37, 0x3 ;  /* 0x000000250b007c11 */ /* 0x002fe2000f8e18ff */
[----:B------:R-:W-:Y:S01]  /*2e20*/  UIADD3 UR4, UPT, UPT, UR4, 0x170, URZ ;  /* 0x0000017004047890 */ /* 0x000fe2000fffe0ff */
[----:B------:R1:W-:Y:S01]  /*2e30*/  @!P2 SYNCS.ARRIVE.TRANS64.RED RZ, [R2+URZ], R4 ;  /* 0x0000000402ffa9a7 */ /* 0x0003e200080004ff */
[----:B------:R-:W-:Y:S01]  /*2e40*/  UIADD3 UR6, UPT, UPT, UR6, 0x1, URZ ;  /* 0x0000000106067890 */ /* 0x000fe2000fffe0ff */
[----:B------:R-:W-:-:S03]  /*2e50*/  VIADD R3, R3, 0x1 ;  /* 0x0000000103037836 */ /* 0x000fc60000000000 */
[----:B------:R-:W-:Y:S02]  /*2e60*/  UISETP.NE.AND UP0, UPT, UR6, 0x2, UPT ;  /* 0x000000020600788c */ /* 0x000fe4000bf05270 */
[----:B------:R-:W-:Y:S01]  /*2e70*/  ISETP.NE.AND P0, PT, R3, 0x2, PT ;  /* 0x000000020300780c */ /* 0x000fe20003f05270 */
[----:B------:R-:W-:Y:S06]  /*2e80*/  UGETNEXTWORKID.BROADCAST [UR4], [UR5] ;  /* 0x00000000040073ca */ /* 0x000fec0008000100 */
[----:B------:R-:W-:Y:S02]  /*2e90*/  USEL UR4, URZ, 0x1, UP0 ;  /* 0x00000001ff047887 */ /* 0x000fe40008000000 */
[----:B------:R-:W-:-:S04]  /*2ea0*/  USEL UR6, UR6, URZ, UP0 ;  /* 0x000000ff06067287 */ /* 0x000fc80008000000 */
[----:B------:R-:W-:Y:S02]  /*2eb0*/  LOP3.LUT R12, R12, UR4, RZ, 0x3c, !PT ;  /* 0x000000040c0c7c12 */ /* 0x000fe4000f8e3cff */
[----:B-1----:R-:W-:-:S04]  /*2ec0*/  SHF.L.U32 R4, R9, 0x1f, RZ ;  /* 0x0000001f09047819 */ /* 0x002fc800000006ff */
[----:B------:R-:W1:Y:S02]  /*2ed0*/  SYNCS.PHASECHK.TRANS64.TRYWAIT P1, [R0+URZ+0xe0], R4 ;  /* 0x0000e004000075a7 */ /* 0x000e6400080211ff */
[----:B-1----:R-:W-:Y:S05]  /*2ee0*/  @!P1 BRA `(.L_x_57) ;  /* 0x0000005400c49947 */ /* 0x002fea0003800000 */
.L_x_166:
[----:B-1----:R-:W-:Y:S01]  /*2ef0*/  LEA R4, R11, UR37, 0x4 ;  /* 0x000000250b047c11 */ /* 0x002fe2000f8e20ff */
[----:B------:R-:W-:Y:S01]  /*2f00*/  VIADD R0, R0, 0xf0 ;  /* 0x000000f000007836 */ /* 0x000fe20000000000 */
[----:B------:R-:W-:Y:S01]  /*2f10*/  SEL R3, R3, RZ, P0 ;  /* 0x000000ff03037207 */ /* 0x000fe20000000000 */
[----:B------:R-:W-:-:S03]  /*2f20*/  VIADD R11, R11, 0x1 ;  /* 0x000000010b0b7836 */ /* 0x000fc60000000000 */
[----:B------:R-:W1:Y:S01]  /*2f30*/  LDS.128 R4, [R4+0x170] ;  /* 0x0001700004047984 */ /* 0x000e620000000c00 */
[----:B------:R-:W-:Y:S02]  /*2f40*/  PRMT R0, RZ, 0x654, R0 ;  /* 0x00000654ff007816 */ /* 0x000fe40000000000 */
[C---:B------:R-:W-:Y:S01]  /*2f50*/  ISETP.NE.AND P1, PT, R11.reuse, 0x2, PT ;  /* 0x000000020b00780c */ /* 0x040fe20003f25270 */
[----:B------:R-:W-:Y:S01]  /*2f60*/  @!PT LDS RZ, [RZ] ;  /* 0x00000000fffff984 */ /* 0x000fe20000000800 */
[----:B------:R-:W-:Y:S01]  /*2f70*/  @!PT LDS RZ, [RZ] ;  /* 0x00000000fffff984 */ /* 0x000fe20000000800 */
[----:B------:R-:W-:Y:S01]  /*2f80*/  @!PT LDS RZ, [RZ] ;  /* 0x00000000fffff984 */ /* 0x000fe20000000800 */
[----:B------:R-:W-:Y:S01]  /*2f90*/  @!PT LDS RZ, [RZ] ;  /* 0x00000000fffff984 */ /* 0x000fe20000000800 */
[----:B------:R2:W-:Y:S06]  /*2fa0*/  MEMBAR.ALL.CTA ;  /* 0x0000000000007992 */ /* 0x0005ec0000008000 */
[----:B--2---:R-:W2:Y:S01]  /*2fb0*/  FENCE.VIEW.ASYNC.S ;  /* 0x00000000000073c6 */ /* 0x004ea20000000000 */
[----:B------:R-:W-:Y:S01]  /*2fc0*/  SEL R11, R11, RZ, P1 ;  /* 0x000000ff0b0b7207 */ /* 0x000fe20000800000 */
[----:B--2---:R2:W-:Y:S01]  /*2fd0*/  SYNCS.ARRIVE.TRANS64.RED.A1T0 RZ, [R0+URZ], RZ ;  /* 0x000000ff00ff79a7 */ /* 0x0045e200081004ff */
[----:B-1----:R-:W-:-:S02]  /*2fe0*/  LOP3.LUT P3, RZ, R6, 0x1, RZ, 0xc0, !PT ;  /* 0x0000000106ff7812 */ /* 0x002fc4000786c0ff */
[----:B------:R-:W-:-:S04]  /*2ff0*/  SEL R4, RZ, 0x1, P1 ;  /* 0x00000001ff047807 */ /* 0x000fc80000800000 */
[----:B------:R-:W-:Y:S02]  /*3000*/  LOP3.LUT R9, R9, R4, RZ, 0x3c, !PT ;  /* 0x0000000409097212 */ /* 0x000fe400078e3cff */
[----:B--2---:R-:W-:-:S04]  /*3010*/  SEL R0, RZ, 0x1, P0 ;  /* 0x00000001ff007807 */ /* 0x004fc80000000000 */
[----:B------:R-:W-:Y:S01]  /*3020*/  LOP3.LUT R8, R8, R0, RZ, 0x3c, !PT ;  /* 0x0000000008087212 */ /* 0x000fe200078e3cff */
[----:B------:R-:W-:Y:S06]  /*3030*/  @P3 BRA `(.L_x_58) ;  /* 0xfffffffc002c3947 */ /* 0x000fec000383ffff */
[----:B------:R-:W-:Y:S01]  /*3040*/  ULEA UR5, UR6, UR37, 0x3 ;  /* 0x0000002506057291 */ /* 0x000fe2000f8e18ff */
[----:B------:R-:W-:-:S08]  /*3050*/  SHF.L.U32 R2, R12, 0x1f, RZ ;  /* 0x0000001f0c027819 */ /* 0x000fd000000006ff */
[----:B------:R-:W1:Y:S02]  /*3060*/  SYNCS.PHASECHK.TRANS64 P0, [UR5+0xf0], R2 ;  /* 0x0000f002ff0075a7 */ /* 0x000e640008001005 */
[----:B-1----:R-:W-:Y:S05]  /*3070*/  @P0 BRA `(.L_x_59) ;  /* 0x0000000000080947 */ /* 0x002fea0003800000 */
[----:B------:R-:W1:Y:S02]  /*3080*/  SYNCS.PHASECHK.TRANS64.TRYWAIT P0, [UR5+0xf0], R2 ;  /* 0x0000f002ff0075a7 */ /* 0x000e640008001105 */
[----:B-1----:R-:W-:Y:S05]  /*3090*/  @!P0 BRA `(.L_x_60) ;  /* 0x00000054006c8947 */ /* 0x002fea0003800000 */
.L_x_59:
[----:B------:R-:W-:-:S04]  /*30a0*/  UIADD3 UR4, UPT, UPT, UR6, 0x1, URZ ;  /* 0x0000000106047890 */ /* 0x000fc8000fffe0ff */
[----:B------:R-:W-:-:S04]  /*30b0*/  UISETP.NE.AND UP0, UPT, UR4, 0x2, UPT ;  /* 0x000000020400788c */ /* 0x000fc8000bf05270 */
[----:B------:R-:W-:Y:S02]  /*30c0*/  USEL UR7, URZ, 0x1, UP0 ;  /* 0x00000001ff077887 */ /* 0x000fe40008000000 */
[----:B------:R-:W-:-:S04]  /*30d0*/  USEL UR4, UR4, URZ, UP0 ;  /* 0x000000ff04047287 */ /* 0x000fc80008000000 */
[----:B------:R-:W-:Y:S01]  /*30e0*/  ULEA UR4, UR4, UR37, 0x3 ;  /* 0x0000002504047291 */ /* 0x000fe2000f8e18ff */
[----:B-1----:R-:W-:-:S04]  /*30f0*/  LOP3.LUT R2, R12, UR7, RZ, 0x3c, !PT ;  /* 0x000000070c027c12 */ /* 0x002fc8000f8e3cff */
[----:B------:R-:W-:-:S04]  /*3100*/  SHF.L.U32 R0, R2, 0x1f, RZ ;  /* 0x0000001f02007819 */ /* 0x000fc800000006ff */
[----:B------:R-:W1:Y:S02]  /*3110*/  SYNCS.PHASECHK.TRANS64 P0, [UR4+0xf0], R0 ;  /* 0x0000f000ff0075a7 */ /* 0x000e640008001004 */
[----:B-1----:R-:W-:Y:S05]  /*3120*/  @P0 EXIT ;  /* 0x000000000000094d */ /* 0x002fea0003800000 */
[----:B------:R-:W-:Y:S02]  /*3130*/  SHF.L.U32 R2, R2, 0x1f, RZ ;  /* 0x0000001f02027819 */ /* 0x000fe400000006ff */
[----:B------:R-:W-:-:S07]  /*3140*/  MOV R0, UR4 ;  /* 0x0000000400007c02 */ /* 0x000fce0008000f00 */
.L_x_61:
[----:B-1----:R1:W2:Y:S02]  /*3150*/  SYNCS.PHASECHK.TRANS64.TRYWAIT P0, [R0+URZ+0xf0], R2 ;  /* 0x0000f002000075a7 */ /* 0x0022a400080011ff */
[----:B--2---:R-:W-:Y:S05]  /*3160*/  @!P0 NANOSLEEP.SYNCS 0x989680 ;  /* 0x009896800000895d */ /* 0x004fea0003900000 */
[----:B------:R-:W2:Y:S02]  /*3170*/  @!P0 SYNCS.PHASECHK.TRANS64 P0, [R0+URZ+0xf0], R2 ;  /* 0x0000f002000085a7 */ /* 0x000ea400080010ff */
[----:B--2---:R-:W-:Y:S05]  /*3180*/  @P0 EXIT ;  /* 0x000000000000094d */ /* 0x004fea0003800000 */
[----:B------:R-:W-:Y:S05]  /*3190*/  BRA `(.L_x_61) ;  /* 0xfffffffc00ec7947 */ /* 0x000fea000383ffff */
.L_x_54:
[----:B------:R-:W-:Y:S05]  /*31a0*/  BRA.U UP4, `(.L_x_62) ;  /* 0x0000001104d87547 */ /* 0x000fea000b800000 */
[----:B------:R-:W-:Y:S01]  /*31b0*/  UMOV UR6, 0x40 ;  /* 0x0000004000067882 */ /* 0x000fe20000000000 */
[----:B------:R-:W-:Y:S01]  /*31c0*/  NOP ;  /* 0x0000000000007918 */ /* 0x000fe20000000000 */
[----:B------:R-:W-:Y:S01]  /*31d0*/  ULEA UR6, UR37, UR6, 0x18 ;  /* 0x0000000625067291 */ /* 0x000fe2000f8ec0ff */
[----:B------:R-:W-:Y:S02]  /*31e0*/  UMOV UR7, 0x400 ;  /* 0x0000040000077882 */ /* 0x000fe40000000000 */
[----:B------:R-:W-:-:S06]  /*31f0*/  ULEA UR37, UR37, UR7, 0x18 ;  /* 0x0000000725257291 */ /* 0x000fcc000f8ec0ff */
[----:B------:R-:W1:Y:S02]  /*3200*/  LDS.U8 R2, [UR6+0x1c] ;  /* 0x00001c06ff027984 */ /* 0x000e640008000000 */
[----:B-1----:R-:W-:-:S13]  /*3210*/  ISETP.NE.AND P0, PT, R2, RZ, PT ;  /* 0x000000ff0200720c */ /* 0x002fda0003f05270 */
[----:B------:R-:W-:Y:S05]  /*3220*/  @P0 BRA `(.L_x_63) ;  /* 0x0000000400080947 */ /* 0x000fea0003800000 */
[----:B------:R-:W-:Y:S02]  /*3230*/  UISETP.NE.U32.AND UP0, UPT, UR5, 0x1, UPT ;  /* 0x000000010500788c */ /* 0x000fe4000bf05070 */
[----:B------:R-:W-:-:S07]  /*3240*/  UIADD3 UR8, UPT, UPT, UR6, 0x8, URZ ;  /* 0x0000000806087890 */ /* 0x000fce000fffe0ff */
[----:B------:R-:W-:Y:S05]  /*3250*/  BRA.U !UP0, `(.L_x_64) ;  /* 0x00000001089c7547 */ /* 0x000fea000b800000 */
[----:B------:R-:W-:Y:S01]  /*3260*/  ELECT P0, URZ, PT ;  /* 0x0000000000ff782f */ /* 0x000fe20003800000 */
[----:B------:R-:W-:-:S12]  /*3270*/  BSSY B0, `(.L_x_64) ;  /* 0x0000025000007945 */ /* 0x000fd80003800000 */
[----:B------:R-:W-:Y:S05]  /*3280*/  @!P0 BRA `(.L_x_65) ;  /* 0x00000000008c8947 */ /* 0x000fea0003800000 */
[----:B------:R-:W-:-:S05]  /*3290*/  UMOV UR7, 0x10 ;  /* 0x0000001000077882 */ /* 0x000fca0000000000 */
[----:B------:R-:W-:Y:S04]  /*32a0*/  DEPBAR.LE SB1, 0x36 ;  /* 0x00009d800000791a */ /* 0x000fe80000000000 */
[----:B------:R-:W1:Y:S02]  /*32b0*/  UTCATOMSWS.2CTA.FIND_AND_SET.ALIGN UP1, UR7, UR7 ;  /* 0x00000007000775e3 */ /* 0x000e640008220800 */
[----:B-1----:R-:W-:Y:S01]  /*32c0*/  MOV R10, UR7 ;  /* 0x00000007000a7c02 */ /* 0x002fe20008000f00 */
[----:B------:R-:W-:Y:S06]  /*32d0*/  BRA.U UP1, `(.L_x_66) ;  /* 0x0000000101187547 */ /* 0x000fec000b800000 */
.L_x_67:
[----:B------:R-:W-:Y:S05]  /*32e0*/  NANOSLEEP 0x64 ;  /* 0x000000640000795d */ /* 0x000fea0003800000 */
[----:B------:R-:W-:-:S05]  /*32f0*/  UMOV UR7, 0x10 ;  /* 0x0000001000077882 */ /* 0x000fca0000000000 */
[----:B------:R-:W-:Y:S04]  /*3300*/  DEPBAR.LE SB1, 0x36 ;  /* 0x00009d800000791a */ /* 0x000fe80000000000 */
[----:B------:R-:W1:Y:S02]  /*3310*/  UTCATOMSWS.2CTA.FIND_AND_SET.ALIGN UP1, UR7, UR7 ;  /* 0x00000007000775e3 */ /* 0x000e640008220800 */
[----:B-1----:R-:W-:Y:S01]  /*3320*/  MOV R10, UR7 ;  /* 0x00000007000a7c02 */ /* 0x002fe20008000f00 */
[----:B------:R-:W-:Y:S05]  /*3330*/  BRA.U !UP1, `(.L_x_67) ;  /* 0xfffffffd09e87547 */ /* 0x000fea000b83ffff */
.L_x_66:
[----:B------:R-:W1:Y:S01]  /*3340*/  LDS R5, [UR6+0x10] ;  /* 0x00001006ff057984 */ /* 0x000e620008000800 */
[----:B------:R-:W-:Y:S01]  /*3350*/  IMAD.U32 R3, RZ, RZ, UR37 ;  /* 0x00000025ff037e24 */ /* 0x000fe2000f8e00ff */
[----:B------:R-:W-:-:S03]  /*3360*/  MOV R2, UR4 ;  /* 0x0000000400027c02 */ /* 0x000fc60008000f00 */
[----:B------:R-:W-:Y:S01]  /*3370*/  VIADD R3, R3, 0x190 ;  /* 0x0000019003037836 */ /* 0x000fe20000000000 */
[----:B-1----:R-:W-:-:S04]  /*3380*/  SHF.L.U32 R5, R5, 0x1f, RZ ;  /* 0x0000001f05057819 */ /* 0x002fc800000006ff */
[----:B------:R-:W1:Y:S02]  /*3390*/  SYNCS.PHASECHK.TRANS64.TRYWAIT P0, [UR6+0x8], R5 ;  /* 0x00000805ff0075a7 */ /* 0x000e640008001106 */
[----:B-1----:R-:W-:Y:S05]  /*33a0*/  @P0 BRA `(.L_x_68) ;  /* 0x0000000000080947 */ /* 0x002fea0003800000 */
[----:B------:R-:W1:Y:S02]  /*33b0*/  SYNCS.PHASECHK.TRANS64.TRYWAIT P0, [UR6+0x8], R5 ;  /* 0x00000805ff0075a7 */ /* 0x000e640008001106 */
[----:B-1----:R-:W-:Y:S05]  /*33c0*/  @!P0 BRA `(.L_x_69) ;  /* 0x0000005000b88947 */ /* 0x002fea0003800000 */
.L_x_68:
[----:B-1----:R-:W-:Y:S01]  /*33d0*/  HFMA2 R4, -RZ, RZ, 0, 5.9604644775390625e-08 ;  /* 0x00000001ff047431 */ /* 0x002fe200000001ff */
[----:B------:R-:W-:Y:S01]  /*33e0*/  UPRMT UR7, UR4, 0x654, UR8 ;  /* 0x0000065404077896 */ /* 0x000fe20008000008 */
[----:B------:R-:W-:Y:S01]  /*33f0*/  IMAD.MOV.U32 R7, RZ, RZ, 0xffff ;  /* 0x0000ffffff077424 */ /* 0x000fe200078e00ff */
[----:B------:R-:W-:Y:S01]  /*3400*/  PRMT R2, R2, 0x654, R3 ;  /* 0x0000065402027816 */ /* 0x000fe20000000003 */
[----:B------:R-:W-:Y:S02]  /*3410*/  IMAD.MOV.U32 R5, RZ, RZ, 0x4 ;  /* 0x00000004ff057424 */ /* 0x000fe400078e00ff */
[----:B------:R-:W-:Y:S01]  /*3420*/  IMAD.SHL.U32 R9, R10, 0x20, RZ ;  /* 0x000000200a097824 */ /* 0x000fe200078e00ff */
[----:B------:R-:W-:Y:S02]  /*3430*/  MOV R3, UR7 ;  /* 0x0000000700037c02 */ /* 0x000fe40008000f00 */
[-C--:B------:R-:W-:Y:S01]  /*3440*/  SHF.L.U32 R7, R7, R10.reuse, RZ ;  /* 0x0000000a07077219 */ /* 0x080fe200000006ff */
[----:B------:R1:W-:Y:S01]  /*3450*/  SYNCS.ARRIVE.TRANS64.RED RZ, [UR7], R5 ;  /* 0x00000005ffff79a7 */ /* 0x0003e20008000407 */
[----:B------:R-:W-:Y:S01]  /*3460*/  SHF.L.U32 R6, R4, R10, RZ ;  /* 0x0000000a04067219 */ /* 0x000fe200000006ff */
[----:B------:R1:W-:Y:S04]  /*3470*/  STS [UR37+0x190], R9 ;  /* 0x00019009ff007988 */ /* 0x0003e80008000825 */
[----:B------:R1:W-:Y:S04]  /*3480*/  STAS [R2.64], R10 ;  /* 0x0000000a02007dbd */ /* 0x0003e8000c0008ff */
[----:B------:R1:W-:Y:S04]  /*3490*/  ATOMS.OR RZ, [UR6+0x14], R7 ;  /* 0x00001407ffff798c */ /* 0x0003e8000b000006 */
[----:B------:R1:W-:Y:S04]  /*34a0*/  ATOMS.OR RZ, [UR6+0x18], R6 ;  /* 0x00001806ffff798c */ /* 0x0003e8000b000006 */
[----:B------:R1:W-:Y:S02]  /*34b0*/  ATOMS.XOR RZ, [UR6+0x10], R4 ;  /* 0x00001004ffff798c */ /* 0x0003e4000b800006 */
.L_x_65:
[----:B------:R-:W-:Y:S05]  /*34c0*/  BSYNC B0 ;  /* 0x0000000000007941 */ /* 0x000fea0003800000 */
.L_x_64:
[----:B------:R-:W-:Y:S05]  /*34d0*/  BRA.U UP0, `(.L_x_70) ;  /* 0x00000001006c7547 */ /* 0x000fea000b800000 */
[----:B------:R-:W-:-:S03]  /*34e0*/  UMOV UR7, 0xffffffff ;  /* 0xffffffff00077882 */ /* 0x000fc60000000000 */
[----:B------:R-:W-:Y:S05]  /*34f0*/  BRA.DIV UR7, `(.L_x_71) ;  /* 0x0000005207847947 */ /* 0x000fea000b800000 */
[----:B------:R-:W-:-:S13]  /*3500*/  ELECT P6, URZ, PT ;  /* 0x0000000000ff782f */ /* 0x000fda00038c0000 */
.L_x_170:
[----:B------:R-:W-:Y:S05]  /*3510*/  @!P6 BRA `(.L_x_70) ;  /* 0x00000000005ce947 */ /* 0x000fea0003800000 */
[----:B-1----:R-:W1:Y:S02]  /*3520*/  LDS R3, [UR6+0x10] ;  /* 0x00001006ff037984 */ /* 0x002e640008000800 */
[----:B-1----:R-:W-:-:S04]  /*3530*/  SHF.L.U32 R3, R3, 0x1f, RZ ;  /* 0x0000001f03037819 */ /* 0x002fc800000006ff */
[----:B------:R-:W1:Y:S02]  /*3540*/  SYNCS.PHASECHK.TRANS64.TRYWAIT P0, [UR6+0x8], R3 ;  /* 0x00000803ff0075a7 */ /* 0x000e640008001106 */
[----:B-1----:R-:W-:Y:S05]  /*3550*/  @P0 BRA `(.L_x_72) ;  /* 0x0000000000080947 */ /* 0x002fea0003800000 */
[----:B------:R-:W1:Y:S02]  /*3560*/  SYNCS.PHASECHK.TRANS64.TRYWAIT P0, [UR6+0x8], R3 ;  /* 0x00000803ff0075a7 */ /* 0x000e640008001106 */
[----:B-1----:R-:W-:Y:S05]  /*3570*/  @!P0 BRA `(.L_x_73) ;  /* 0x0000005000848947 */ /* 0x002fea0003800000 */
.L_x_72:
[----:B------:R-:W2:Y:S01]  /*3580*/  LDS R5, [UR37+0x190] ;  /* 0x00019025ff057984 */ /* 0x000ea20008000800 */
[----:B-1----:R-:W-:Y:S02]  /*3590*/  HFMA2 R2, -RZ, RZ, 0, 5.9604644775390625e-08 ;  /* 0x00000001ff027431 */ /* 0x002fe400000001ff */
[----:B------:R-:W-:Y:S01]  /*35a0*/  IMAD.MOV.U32 R3, RZ, RZ, 0xffff ;  /* 0x0000ffffff037424 */ /* 0x000fe200078e00ff */
[----:B------:R-:W-:Y:S01]  /*35b0*/  UPRMT UR7, UR4, 0x654, UR8 ;  /* 0x0000065404077896 */ /* 0x000fe20008000008 */
[----:B--2---:R-:W-:-:S03]  /*35c0*/  IMAD.SHL.U32 R4, R5, 0x20, RZ ;  /* 0x0000002005047824 */ /* 0x004fc600078e00ff */
[-C--:B------:R-:W-:Y:S02]  /*35d0*/  SHF.L.U32 R3, R3, R5.reuse, RZ ;  /* 0x0000000503037219 */ /* 0x080fe400000006ff */
[----:B------:R-:W-:Y:S01]  /*35e0*/  SHF.L.U32 R5, R2, R5, RZ ;  /* 0x0000000502057219 */ /* 0x000fe200000006ff */
[----:B------:R2:W-:Y:S04]  /*35f0*/  STS [UR37+0x190], R4 ;  /* 0x00019004ff007988 */ /* 0x0005e80008000825 */
[----:B------:R2:W-:Y:S04]  /*3600*/  ATOMS.OR RZ, [UR6+0x14], R3 ;  /* 0x00001403ffff798c */ /* 0x0005e8000b000006 */
[----:B------:R2:W-:Y:S01]  /*3610*/  ATOMS.OR RZ, [UR6+0x18], R5 ;  /* 0x00001805ffff798c */ /* 0x0005e2000b000006 */
[----:B------:R-:W-:Y:S03]  /*3620*/  SYNCS.ARRIVE.TRANS64.RED.A1T0 RZ, [UR7], RZ ;  /* 0x000000ffffff79a7 */ /* 0x000fe60008100407 */
[----:B------:R2:W-:Y:S01]  /*3630*/  ATOMS.XOR RZ, [UR6+0x10], R2 ;  /* 0x00001002ffff798c */ /* 0x0005e2000b800006 */
[----:B------:R-:W-:Y:S05]  /*3640*/  BRA `(.L_x_70) ;  /* 0x0000000000107947 */ /* 0x000fea0003800000 */
.L_x_63:
[----:B------:R-:W-:-:S05]  /*3650*/  MOV R2, 0xffffffff ;  /* 0xffffffff00027802 */ /* 0x000fca0000000f00 */
[----:B------:R1:W-:Y:S02]  /*3660*/  STS [UR37+0x190], R2 ;  /* 0x00019002ff007988 */ /* 0x0003e40008000825 */
[----:B-1----:R-:W-:Y:S02]  /*3670*/  MOV R2, 0x3690 ;  /* 0x0000369000027802 */ /* 0x002fe40000000f00 */
[----:B-----5:R-:W-:Y:S05]  /*3680*/  CALL.REL.NOINC `($__internal_1_$__cuda_sm10x_tcgen05_guardrail_trap_phase_invalid_during_alloc) ;  /* 0x0000005400e47944 */ /* 0x020fea0003c00000 */
.L_x_70:
[----:B------:R-:W-:Y:S05]  /*3690*/  WARPSYNC.ALL ;  /* 0x0000000000007948 */ /* 0x000fea0003800000 */
[----:B------:R-:W3:Y:S01]  /*36a0*/  S2UR UR7, SR_CgaCtaId ;  /* 0x00000000000779c3 */ /* 0x000ee20000008800 */
[----:B------:R-:W-:Y:S01]  /*36b0*/  UMOV UR6, 0x400 ;  /* 0x0000040000067882 */ /* 0x000fe20000000000 */
[----:B------:R-:W-:-:S06]  /*36c0*/  NOP ;  /* 0x0000000000007918 */ /* 0x000fcc0000000000 */
[----:B------:R-:W-:Y:S06]  /*36d0*/  BAR.ARV 0x6, 0xa0 ;  /* 0x0182800000007b1d */ /* 0x000fec0000002000 */
[----:B------:R-:W4:Y:S01]  /*36e0*/  LDCU UR8, c[0x0][0x38c] ;  /* 0x00007180ff0877ac */ /* 0x000f220008000800 */
[----:B------:R-:W-:Y:S01]  /*36f0*/  LOP3.LUT R0, R0, 0xffff, RZ, 0xc0, !PT ;  /* 0x0000ffff00007812 */ /* 0x000fe200078ec0ff */
[----:B-1----:R-:W-:Y:S01]  /*3700*/  IMAD.MOV.U32 R9, RZ, RZ, 0x1 ;  /* 0x00000001ff097424 */ /* 0x002fe200078e00ff */
[----:B------:R-:W-:Y:S01]  /*3710*/  LOP3.LUT R8, R8, 0xffff, RZ, 0xc0, !PT ;  /* 0x0000ffff08087812 */ /* 0x000fe200078ec0ff */
[----:B------:R-:W-:Y:S01]  /*3720*/  UMOV UR19, URZ ;  /* 0x000000ff00137c82 */ /* 0x000fe20008000000 */
[----:B------:R-:W-:Y:S01]  /*3730*/  R2UR UR11, R0 ;  /* 0x00000000000b72ca */ /* 0x000fe200000e0000 */
[----:B------:R-:W-:Y:S01]  /*3740*/  UMOV UR18, URZ ;  /* 0x000000ff00127c82 */ /* 0x000fe20008000000 */
[----:B------:R-:W-:Y:S01]  /*3750*/  R2UR UR12, R8 ;  /* 0x00000000080c72ca */ /* 0x000fe200000e0000 */
[----:B------:R-:W-:Y:S01]  /*3760*/  IMAD.MOV.U32 R8, RZ, RZ, RZ ;  /* 0x000000ffff087224 */ /* 0x000fe200078e00ff */
[----:B------:R-:W-:Y:S01]  /*3770*/  UMOV UR17, URZ ;  /* 0x000000ff00117c82 */ /* 0x000fe20008000000 */
[----:B---3--:R-:W-:-:S02]  /*3780*/  ULEA UR7, UR7, UR6, 0x18 ;  /* 0x0000000607077291 */ /* 0x008fc4000f8ec0ff */
[----:B------:R-:W-:Y:S02]  /*3790*/  UISETP.NE.AND UP2, UPT, UR5, URZ, UPT ;  /* 0x000000ff0500728c */ /* 0x000fe4000bf45270 */
[----:B------:R-:W-:Y:S02]  /*37a0*/  UIADD3 UR13, UPT, UPT, UR7, 0x6400, URZ ;  /* 0x00006400070d7890 */ /* 0x000fe4000fffe0ff */
[----:B------:R-:W-:Y:S02]  /*37b0*/  UIADD3 UR14, UPT, UPT, UR7, 0x2e400, URZ ;  /* 0x0002e400070e7890 */ /* 0x000fe4000fffe0ff */
[----:B----4-:R-:W-:Y:S01]  /*37c0*/  UIADD3 UR8, UPT, UPT, UR8, 0x3f, URZ ;  /* 0x0000003f08087890 */ /* 0x010fe2000fffe0ff */
[----:B--2---:R-:W1:Y:S01]  /*37d0*/  LDS R2, [UR7+0x190] ;  /* 0x00019007ff027984 */ /* 0x004e620008000800 */
[----:B------:R-:W-:Y:S02]  /*37e0*/  USHF.R.U32.HI UR13, URZ, 0x4, UR13 ;  /* 0x00000004ff0d7899 */ /* 0x000fe4000801160d */
[----:B------:R-:W-:-:S02]  /*37f0*/  USHF.R.S32.HI UR6, URZ, 0x1f, UR8 ;  /* 0x0000001fff067899 */ /* 0x000fc40008011408 */
[----:B------:R-:W-:Y:S02]  /*3800*/  USHF.R.U32.HI UR14, URZ, 0x4, UR14 ;  /* 0x00000004ff0e7899 */ /* 0x000fe4000801160e */
[----:B------:R-:W-:Y:S02]  /*3810*/  ULEA.HI UR6, UR6, UR8, URZ, 0x6 ;  /* 0x0000000806067291 */ /* 0x000fe4000f8f30ff */
[----:B------:R-:W-:Y:S02]  /*3820*/  ULOP3.LUT UR13, UR13, 0x3fff, URZ, 0xc0, !UPT ;  /* 0x00003fff0d0d7892 */ /* 0x000fe4000f8ec0ff */
[----:B------:R-:W-:Y:S02]  /*3830*/  USHF.R.S32.HI UR6, URZ, 0x6, UR6 ;  /* 0x00000006ff067899 */ /* 0x000fe40008011406 */
[----:B------:R-:W-:Y:S02]  /*3840*/  ULOP3.LUT UR14, UR14, 0x3fff, URZ, 0xc0, !UPT ;  /* 0x00003fff0e0e7892 */ /* 0x000fe4000f8ec0ff */
[----:B------:R-:W-:Y:S01]  /*3850*/  UISETP.LT.AND UP0, UPT, UR6, 0x1, UPT ;  /* 0x000000010600788c */ /* 0x000fe2000bf01270 */
[----:B------:R-:W-:Y:S01]  /*3860*/  UMOV UR28, 0x0 ;  /* 0x00000000001c7882 */ /* 0x000fe20000000000 */
[----:B------:R-:W-:Y:S01]  /*3870*/  UMOV UR29, 0x10100010 ;  /* 0x10100010001d7882 */ /* 0x000fe20000000000 */
[----:B------:R-:W-:-:S02]  /*3880*/  ULOP3.LUT UR13, UR13, 0x10000, URZ, 0xfc, !UPT ;  /* 0x000100000d0d7892 */ /* 0x000fc4000f8efcff */
[----:B------:R-:W-:Y:S02]  /*3890*/  ULOP3.LUT UR14, UR14, 0x10000, URZ, 0xfc, !UPT ;  /* 0x000100000e0e7892 */ /* 0x000fe4000f8efcff */
[----:B------:R-:W-:Y:S01]  /*38a0*/  USEL UR20, UR6, 0x1, !UP0 ;  /* 0x0000000106147887 */ /* 0x000fe2000c000000 */
[----:B------:R-:W-:Y:S01]  /*38b0*/  UMOV UR26, 0x0 ;  /* 0x00000000001a7882 */ /* 0x000fe20000000000 */
[----:B------:R-:W-:Y:S01]  /*38c0*/  UMOV UR27, 0x10100010 ;  /* 0x10100010001b7882 */ /* 0x000fe20000000000 */
[----:B------:R-:W-:Y:S01]  /*38d0*/  UMOV UR24, 0x0 ;  /* 0x0000000000187882 */ /* 0x000fe20000000000 */
[----:B------:R-:W-:Y:S01]  /*38e0*/  UMOV UR25, 0x10100010 ;  /* 0x1010001000197882 */ /* 0x000fe20000000000 */
[----:B------:R-:W-:Y:S01]  /*38f0*/  UMOV UR22, 0x0 ;  /* 0x0000000000167882 */ /* 0x000fe20000000000 */
[----:B------:R-:W-:Y:S01]  /*3900*/  UMOV UR23, 0x10100010 ;  /* 0x1010001000177882 */ /* 0x000fe20000000000 */
[----:B-1----:R-:W-:Y:S02]  /*3910*/  R2UR UR21, R2 ;  /* 0x00000000021572ca */ /* 0x002fe400000e0000 */
[----:B------:R-:W-:-:S13]  /*3920*/  CS2R R2, SRZ ;  /* 0x0000000000027805 */ /* 0x000fda000001ff00 */
.L_x_81:
[C---:B------:R-:W-:Y:S02]  /*3930*/  LEA R0, R8.reuse, UR7, 0x3 ;  /* 0x0000000708007c11 */ /* 0x040fe4000f8e18ff */
[----:B------:R-:W-:Y:S02]  /*3940*/  SHF.L.U32 R4, R3, 0x1f, RZ ;  /* 0x0000001f03047819 */ /* 0x000fe400000006ff */
[----:B------:R-:W-:Y:S02]  /*3950*/  LEA R5, R8, UR7, 0x4 ;  /* 0x0000000708057c11 */ /* 0x000fe4000f8e20ff */
[----:B------:R-:W1:Y:S02]  /*3960*/  SYNCS.PHASECHK.TRANS64.TRYWAIT P0, [R0+URZ+0xe0], R4 ;  /* 0x0000e004000075a7 */ /* 0x000e6400080011ff */
[----:B-1-34-:R-:W-:Y:S05]  /*3970*/  @!P0 BRA `(.L_x_74) ;  /* 0x0000004c009c8947 */ /* 0x01afea0003800000 */
.L_x_171:
[----:B-1----:R-:W1:Y:S01]  /*3980*/  LDS.128 R4, [R5+0x170] ;  /* 0x0001700005047984 */ /* 0x002e620000000c00 */
[----:B------:R-:W-:Y:S02]  /*3990*/  VIADD R0, R0, 0xf0 ;  /* 0x000000f000007836 */ /* 0x000fe40000000000 */
[----:B------:R-:W-:Y:S01]  /*39a0*/  VIADD R8, R8, 0x1 ;  /* 0x0000000108087836 */ /* 0x000fe20000000000 */
[----:B------:R-:W-:Y:S01]  /*39b0*/  @!PT LDS RZ, [RZ] ;  /* 0x00000000fffff984 */ /* 0x000fe20000000800 */
[----:B------:R-:W-:Y:S01]  /*39c0*/  @!PT LDS RZ, [RZ] ;  /* 0x00000000fffff984 */ /* 0x000fe20000000800 */
[----:B------:R-:W-:Y:S01]  /*39d0*/  @!PT LDS RZ, [RZ] ;  /* 0x00000000fffff984 */ /* 0x000fe20000000800 */
[----:B------:R-:W-:Y:S01]  /*39e0*/  @!PT LDS RZ, [RZ] ;  /* 0x00000000fffff984 */ /* 0x000fe20000000800 */
[----:B------:R2:W-:Y:S06]  /*39f0*/  MEMBAR.ALL.CTA ;  /* 0x0000000000007992 */ /* 0x0005ec0000008000 */
[----:B--2---:R-:W2:Y:S01]  /*3a00*/  FENCE.VIEW.ASYNC.S ;  /* 0x00000000000073c6 */ /* 0x004ea20000000000 */
[----:B------:R-:W-:-:S04]  /*3a10*/  PRMT R0, RZ, 0x654, R0 ;  /* 0x00000654ff007816 */ /* 0x000fc80000000000 */
[----:B--2---:R2:W-:Y:S01]  /*3a20*/  SYNCS.ARRIVE.TRANS64.RED.A1T0 RZ, [R0+URZ], RZ ;  /* 0x000000ff00ff79a7 */ /* 0x0045e200081004ff */
[----:B-1----:R-:W-:Y:S01]  /*3a30*/  LOP3.LUT P1, RZ, R6, 0x1, RZ, 0xc0, !PT ;  /* 0x0000000106ff7812 */ /* 0x002fe2000782c0ff */
[----:B--2---:R-:W-:-:S12]  /*3a40*/  BRA.U UP2, `(.L_x_75) ;  /* 0x0000000502087547 */ /* 0x004fd8000b800000 */
[----:B------:R-:W1:Y:S01]  /*3a50*/  LDCU UR8, c[0x0][0x38c] ;  /* 0x00007180ff0877ac */ /* 0x000e620008000800 */
[----:B------:R-:W-:Y:S02]  /*3a60*/  PLOP3.LUT P2, PT, PT, PT, PT, 0x80, 0x8 ;  /* 0x000000000008781c */ /* 0x000fe40003f4f070 */
[----:B------:R-:W-:Y:S01]  /*3a70*/  SHF.L.U32 R4, R9, 0x1f, RZ ;  /* 0x0000001f09047819 */ /* 0x000fe200000006ff */
[----:B------:R-:W-:Y:S02]  /*3a80*/  ULEA UR9, UR19, UR7, 0x3 ;  /* 0x0000000713097291 */ /* 0x000fe4000f8e18ff */
[----:B------:R-:W-:Y:S02]  /*3a90*/  ULEA UR10, UR19, UR21, 0x6 ;  /* 0x00000015130a7291 */ /* 0x000fe4000f8e30ff */
[----:B-1----:R-:W-:-:S06]  /*3aa0*/  UISETP.GE.AND UP0, UPT, UR8, 0x1, UPT ;  /* 0x000000010800788c */ /* 0x002fcc000bf06270 */
[----:B------:R-:W-:-:S05]  /*3ab0*/  PLOP3.LUT P0, PT, PT, PT, UP0, 0x80, 0x8 ;  /* 0x000000000008781c */ /* 0x000fca0003f0f008 */
[----:B------:R-:W-:-:S08]  /*3ac0*/  @UP0 ULEA UR8, UR18, UR7, 0x3 ;  /* 0x0000000712080291 */ /* 0x000fd0000f8e18ff */
[----:B------:R-:W-:-:S04]  /*3ad0*/  @P0 SHF.L.U32 R0, R2, 0x1f, RZ ;  /* 0x0000001f02000819 */ /* 0x000fc800000006ff */
[----:B------:R1:W2:Y:S01]  /*3ae0*/  @P0 SYNCS.PHASECHK.TRANS64.TRYWAIT P2, [UR8], R0 ;  /* 0x00000000ff0005a7 */ /* 0x0002a20008041108 */
[----:B------:R-:W3:Y:S02]  /*3af0*/  SYNCS.PHASECHK.TRANS64.TRYWAIT P0, [UR9+0x120], R4 ;  /* 0x00012004ff0075a7 */ /* 0x000ee40008001109 */
[----:B-123--:R-:W-:Y:S05]  /*3b00*/  @!P0 BRA `(.L_x_76) ;  /* 0x0000004c004c8947 */ /* 0x00efea0003800000 */
.L_x_173:
[----:B------:R-:W-:Y:S01]  /*3b10*/  UMOV UR16, UR17 ;  /* 0x0000001100107c82 */ /* 0x000fe20008000000 */
[----:B------:R-:W-:Y:S05]  /*3b20*/  BRA.U !UP0, `(.L_x_77) ;  /* 0x0000000108c07547 */ /* 0x000fea000b800000 */
[----:B------:R-:W-:Y:S02]  /*3b30*/  UIADD3 UR16, UPT, UPT, UR20, UR17, URZ ;  /* 0x0000001114107290 */ /* 0x000fe4000fffe0ff */
[----:B------:R-:W-:Y:S01]  /*3b40*/  UPLOP3.LUT UP3, UPT, UPT, UPT, UPT, 0x40, 0x4 ;  /* 0x000000000004789c */ /* 0x000fe20003f6e870 */
[----:B------:R-:W-:Y:S01]  /*3b50*/  UMOV UR15, UR6 ;  /* 0x00000006000f7c82 */ /* 0x000fe20008000000 */
[----:B------:R-:W-:-:S09]  /*3b60*/  UMOV UR46, UR18 ;  /* 0x00000012002e7c82 */ /* 0x000fd20008000000 */
.L_x_80:
[----:B--2---:R-:W-:Y:S01]  /*3b70*/  ULEA UR8, UR46, UR7, 0x3 ;  /* 0x000000072e087291 */ /* 0x004fe2000f8e18ff */
[----:B---3--:R-:W-:Y:S11]  /*3b80*/  @P2 BRA `(.L_x_78) ;  /* 0x00000000000c2947 */ /* 0x008ff60003800000 */
[----:B-1----:R-:W-:Y:S04]  /*3b90*/  SHF.L.U32 R4, R2, 0x1f, RZ ;  /* 0x0000001f02047819 */ /* 0x002fe800000006ff */
[----:B------:R-:W1:Y:S02]  /*3ba0*/  SYNCS.PHASECHK.TRANS64.TRYWAIT P0, [UR8], R4 ;  /* 0x00000004ff0075a7 */ /* 0x000e640008001108 */
[----:B-1----:R-:W-:Y:S05]  /*3bb0*/  @!P0 BRA `(.L_x_79) ;  /* 0x0000004c00388947 */ /* 0x002fea0003800000 */
.L_x_78:
[----:B------:R-:W-:Y:S01]  /*3bc0*/  UISETP.NE.AND UP0, UPT, UR15, 0x1, UPT ;  /* 0x000000010f00788c */ /* 0x000fe2000bf05270 */
[----:B------:R-:W-:Y:S01]  /*3bd0*/  PLOP3.LUT P2, PT, PT, PT, PT, 0x80, 0x8 ;  /* 0x000000000008781c */ /* 0x000fe20003f4f070 */
[----:B------:R-:W-:Y:S02]  /*3be0*/  UIADD3 UR18, UPT, UPT, UR46, 0x1, URZ ;  /* 0x000000012e127890 */ /* 0x000fe4000fffe0ff */
[----:B------:R-:W-:Y:S02]  /*3bf0*/  ULEA UR32, UR46, UR14, 0x8 ;  /* 0x0000000e2e207291 */ /* 0x000fe4000f8e40ff */
[----:B------:R-:W-:Y:S01]  /*3c00*/  UISETP.NE.AND UP1, UPT, UR18, 0xa, UPT ;  /* 0x0000000a1200788c */ /* 0x000fe2000bf25270 */
[----:B------:R-:W-:Y:S01]  /*3c10*/  PLOP3.LUT P0, PT, PT, PT, UP0, 0x80, 0x8 ;  /* 0x000000000008781c */ /* 0x000fe20003f0f008 */
[----:B------:R-:W-:Y:S02]  /*3c20*/  UIADD3 UR44, UPT, UPT, UR32, 0x2, URZ ;  /* 0x00000002202c7890 */ /* 0x000fe4000fffe0ff */
[----:B------:R-:W-:Y:S02]  /*3c30*/  USEL UR31, URZ, 0x1, UP1 ;  /* 0x00000001ff1f7887 */ /* 0x000fe40008800000 */
[----:B------:R-:W-:Y:S02]  /*3c40*/  USEL UR18, UR18, URZ, UP1 ;  /* 0x000000ff12127287 */ /* 0x000fe40008800000 */
[----:B------:R-:W-:Y:S02]  /*3c50*/  UIADD3 UR40, UPT, UPT, UR32, 0x4, URZ ;  /* 0x0000000420287890 */ /* 0x000fe4000fffe0ff */
[----:B------:R-:W-:Y:S01]  /*3c60*/  @UP0 ULEA UR30, UR18, UR7, 0x3 ;  /* 0x00000007121e0291 */ /* 0x000fe2000f8e18ff */
[----:B------:R-:W-:Y:S01]  /*3c70*/  LOP3.LUT R2, R2, UR31, RZ, 0x3c, !PT ;  /* 0x0000001f02027c12 */ /* 0x000fe2000f8e3cff */
[----:B------:R-:W-:Y:S02]  /*3c80*/  UIADD3 UR36, UPT, UPT, UR32, 0x6, URZ ;  /* 0x0000000620247890 */ /* 0x000fe4000fffe0ff */
[----:B------:R-:W-:Y:S01]  /*3c90*/  UIADD3 UR8, UPT, UPT, UR8, 0x50, URZ ;  /* 0x0000005008087890 */ /* 0x000fe2000fffe0ff */
[----:B-1----:R-:W-:Y:S01]  /*3ca0*/  @P0 SHF.L.U32 R0, R2, 0x1f, RZ ;  /* 0x0000001f02000819 */ /* 0x002fe200000006ff */
[----:B------:R-:W-:Y:S02]  /*3cb0*/  UIADD3 UR17, UPT, UPT, UR17, 0x1, URZ ;  /* 0x0000000111117890 */ /* 0x000fe4000fffe0ff */
[----:B------:R-:W-:Y:S01]  /*3cc0*/  UIADD3 UR15, UPT, UPT, UR15, -0x1, URZ ;  /* 0xffffffff0f0f7890 */ /* 0x000fe2000fffe0ff */
[----:B------:R2:W3:Y:S01]  /*3cd0*/  @P0 SYNCS.PHASECHK.TRANS64.TRYWAIT P2, [UR30], R0 ;  /* 0x00000000ff0005a7 */ /* 0x0004e2000804111e */
[----:B------:R-:W-:Y:S02]  /*3ce0*/  ULEA UR30, UR46, UR13, 0xa ;  /* 0x0000000d2e1e7291 */ /* 0x000fe4000f8e50ff */
[----:B------:R-:W-:Y:S02]  /*3cf0*/  UISETP.NE.AND UP0, UPT, UR17, UR16, UPT ;  /* 0x000000101100728c */ /* 0x000fe4000bf05270 */
[----:B------:R-:W-:Y:S02]  /*3d00*/  UIADD3 UR42, UPT, UPT, UR30, 0x2, URZ ;  /* 0x000000021e2a7890 */ /* 0x000fe4000fffe0ff */
[----:B------:R-:W-:Y:S02]  /*3d10*/  UIADD3 UR38, UPT, UPT, UR30, 0x4, URZ ;  /* 0x000000041e267890 */ /* 0x000fe4000fffe0ff */
[----:B------:R-:W-:Y:S01]  /*3d20*/  UIADD3 UR34, UPT, UPT, UR30, 0x6, URZ ;  /* 0x000000061e227890 */ /* 0x000fe2000fffe0ff */
[----:B------:R-:W-:Y:S01]  /*3d30*/  UMOV UR33, 0x40004040 ;  /* 0x4000404000217882 */ /* 0x000fe20000000000 */
[----:B------:R-:W-:Y:S01]  /*3d40*/  UMOV UR31, 0x40004040 ;  /* 0x40004040001f7882 */ /* 0x000fe20000000000 */
[----:B------:R-:W-:Y:S01]  /*3d50*/  UMOV UR45, 0x40004040 ;  /* 0x40004040002d7882 */ /* 0x000fe20000000000 */
[----:B------:R2:W-:Y:S01]  /*3d60*/  UTCHMMA.2CTA gdesc[UR30], gdesc[UR32], tmem[UR10], tmem[UR28], idesc[UR29], UP3 ;  /* 0x00ff1c201e0075ea */ /* 0x0005e20009a0000a */
[----:B------:R-:W-:Y:S01]  /*3d70*/  UPLOP3.LUT UP3, UPT, UPT, UPT, UPT, 0x80, 0x8 ;  /* 0x000000000008789c */ /* 0x000fe20003f6f070 */
[----:B------:R-:W-:Y:S01]  /*3d80*/  UMOV UR43, 0x40004040 ;  /* 0x40004040002b7882 */ /* 0x000fe20000000000 */
[----:B------:R-:W-:Y:S01]  /*3d90*/  UMOV UR41, 0x40004040 ;  /* 0x4000404000297882 */ /* 0x000fe20000000000 */
[----:B------:R2:W-:Y:S01]  /*3da0*/  UTCHMMA.2CTA gdesc[UR42], gdesc[UR44], tmem[UR10], tmem[UR26], idesc[UR27], UPT ;  /* 0x00ff1a2c2a0075ea */ /* 0x0005e2000ba0000a */
[----:B------:R-:W-:Y:S01]  /*3db0*/  UMOV UR39, 0x40004040 ;  /* 0x4000404000277882 */ /* 0x000fe20000000000 */
[----:B------:R-:W-:Y:S01]  /*3dc0*/  UMOV UR37, 0x40004040 ;  /* 0x4000404000257882 */ /* 0x000fe20000000000 */
[----:B------:R-:W-:Y:S01]  /*3dd0*/  UMOV UR35, 0x40004040 ;  /* 0x4000404000237882 */ /* 0x000fe20000000000 */
[----:B------:R2:W-:Y:S01]  /*3de0*/  UTCHMMA.2CTA gdesc[UR38], gdesc[UR40], tmem[UR10], tmem[UR24], idesc[UR25], UPT ;  /* 0x00ff1828260075ea */ /* 0x0005e2000ba0000a */
[----:B------:R2:W-:Y:S01]  /*3df0*/  UTCHMMA.2CTA gdesc[UR34], gdesc[UR36], tmem[UR10], tmem[UR22], idesc[UR23], UPT ;  /* 0x00ff1624220075ea */ /* 0x0005e2000ba0000a */
[----:B------:R2:W-:Y:S01]  /*3e00*/  UTCBAR.2CTA.MULTICAST [UR8], URZ, UR12 ;  /* 0x000000ff080073e9 */ /* 0x0005e2000820080c */
[----:B------:R-:W-:Y:S01]  /*3e10*/  UMOV UR46, UR18 ;  /* 0x00000012002e7c82 */ /* 0x000fe20008000000 */
[----:B------:R-:W-:Y:S05]  /*3e20*/  BRA.U UP0, `(.L_x_80) ;  /* 0xfffffffd00507547 */ /* 0x000fea000b83ffff */
.L_x_77:
[----:B------:R-:W-:Y:S01]  /*3e30*/  UIADD3 UR9, UPT, UPT, UR9, 0x100, URZ ;  /* 0x0000010009097890 */ /* 0x000fe2000fffe0ff */
[----:B------:R-:W-:-:S08]  /*3e40*/  UMOV UR17, UR16 ;  /* 0x0000001000117c82 */ /* 0x000fd00008000000 */
[----:B------:R4:W-:Y:S01]  /*3e50*/  UTCBAR.2CTA.MULTICAST [UR9], URZ, UR11 ;  /* 0x000000ff090073e9 */ /* 0x0009e2000820080b */
[----:B------:R-:W-:Y:S02]  /*3e60*/  NOP ;  /* 0x0000000000007918 */ /* 0x000fe40000000000 */
.L_x_75:
[----:B------:R-:W-:Y:S01]  /*3e70*/  UIADD3 UR19, UPT, UPT, UR19, 0x1, URZ ;  /* 0x0000000113137890 */ /* 0x000fe2000fffe0ff */
[----:B------:R-:W-:-:S03]  /*3e80*/  ISETP.NE.AND P0, PT, R8, 0x2, PT ;  /* 0x000000020800780c */ /* 0x000fc60003f05270 */
[----:B------:R-:W-:Y:S01]  /*3e90*/  UISETP.NE.AND UP0, UPT, UR19, 0x4, UPT ;  /* 0x000000041300788c */ /* 0x000fe2000bf05270 */
[----:B-12---:R-:W-:Y:S02]  /*3ea0*/  SEL R0, RZ, 0x1, P0 ;  /* 0x00000001ff007807 */ /* 0x006fe40000000000 */
[----:B------:R-:W-:Y:S01]  /*3eb0*/  SEL R8, R8, RZ, P0 ;  /* 0x000000ff08087207 */ /* 0x000fe20000000000 */
[----:B------:R-:W-:Y:S01]  /*3ec0*/  USEL UR8, URZ, 0x1, UP0 ;  /* 0x00000001ff087887 */ /* 0x000fe20008000000 */
[----:B------:R-:W-:Y:S01]  /*3ed0*/  LOP3.LUT R3, R3, R0, RZ, 0x3c, !PT ;  /* 0x0000000003037212 */ /* 0x000fe200078e3cff */
[----:B------:R-:W-:-:S04]  /*3ee0*/  USEL UR19, UR19, URZ, UP0 ;  /* 0x000000ff13137287 */ /* 0x000fc80008000000 */
[----:B------:R-:W-:Y:S01]  /*3ef0*/  LOP3.LUT R9, R9, UR8, RZ, 0x3c, !PT ;  /* 0x0000000809097c12 */ /* 0x000fe2000f8e3cff */
[----:B------:R-:W-:Y:S07]  /*3f00*/  @P1 BRA `(.L_x_81) ;  /* 0xfffffff800881947 */ /* 0x000fee000383ffff */
[----:B------:R-:W1:Y:S01]  /*3f10*/  S2UR UR6, SR_CgaCtaId ;  /* 0x00000000000679c3 */ /* 0x000e620000008800 */
[----:B------:R-:W-:Y:S01]  /*3f20*/  ELECT P0, URZ, PT ;  /* 0x0000000000ff782f */ /* 0x000fe20003800000 */
[----:B------:R-:W-:Y:S01]  /*3f30*/  HFMA2 R0, -RZ, RZ, 0, 5.9604644775390625e-08 ;  /* 0x00000001ff007431 */ /* 0x000fe200000001ff */
[----:B------:R-:W-:-:S05]  /*3f40*/  UMOV UR8, 0x40 ;  /* 0x0000004000087882 */ /* 0x000fca0000000000 */
[----:B------:R-:W-:Y:S01]  /*3f50*/  UVIRTCOUNT.DEALLOC.SMPOOL 0x80 ;  /* 0x000000800000784c */ /* 0x000fe20000000000 */
[----:B------:R-:W-:Y:S02]  /*3f60*/  UISETP.NE.AND UP0, UPT, UR5, URZ, UPT ;  /* 0x000000ff0500728c */ /* 0x000fe4000bf05270 */
[----:B-1----:R-:W-:-:S09]  /*3f70*/  ULEA UR6, UR6, UR8, 0x18 ;  /* 0x0000000806067291 */ /* 0x002fd2000f8ec0ff */
[----:B------:R1:W-:Y:S01]  /*3f80*/  @P0 STS.U8 [UR6+0x1c], R0 ;  /* 0x00001c00ff000988 */ /* 0x0003e20008000006 */
[----:B------:R-:W-:Y:S05]  /*3f90*/  BRA.U UP0, `(.L_x_82) ;  /* 0x0000000100a07547 */ /* 0x000fea000b800000 */
[----:B------:R-:W-:Y:S01]  /*3fa0*/  UIADD3 UR5, UPT, UPT, UR7, 0x120, URZ ;  /* 0x0000012007057890 */ /* 0x000fe2000fffe0ff */
[----:B------:R-:W-:-:S03]  /*3fb0*/  SHF.L.U32 R2, R9, 0x1f, RZ ;  /* 0x0000001f09027819 */ /* 0x000fc600000006ff */
[----:B------:R-:W-:-:S09]  /*3fc0*/  ULEA UR8, UR19, UR5, 0x3 ;  /* 0x0000000513087291 */ /* 0x000fd2000f8e18ff */
[----:B------:R-:W2:Y:S02]  /*3fd0*/  SYNCS.PHASECHK.TRANS64.TRYWAIT P0, [UR8], R2 ;  /* 0x00000002ff0075a7 */ /* 0x000ea40008001108 */
[----:B--2---:R-:W-:Y:S05]  /*3fe0*/  @!P0 BRA `(.L_x_83) ;  /* 0x0000004800448947 */ /* 0x004fea0003800000 */
.L_x_176:
[----:B----4-:R-:W-:-:S04]  /*3ff0*/  UIADD3 UR9, UPT, UPT, UR19, 0x1, URZ ;  /* 0x0000000113097890 */ /* 0x010fc8000fffe0ff */
        /* <DEDUP_REMOVED lines=8> */
.L_x_178:
        /* <DEDUP_REMOVED lines=9> */
.L_x_180:
[----:B------:R-:W-:-:S04]  /*4110*/  UIADD3 UR9, UPT, UPT, UR9, 0x1, URZ ;  /* 0x0000000109097890 */ /* 0x000fc8000fffe0ff */
[----:B------:R-:W-:-:S04]  /*4120*/  UISETP.NE.AND UP1, UPT, UR9, 0x4, UPT ;  /* 0x000000040900788c */ /* 0x000fc8000bf25270 */
[----:B------:R-:W-:Y:S02]  /*4130*/  USEL UR8, URZ, 0x1, UP1 ;  /* 0x00000001ff087887 */ /* 0x000fe40008800000 */
[----:B------:R-:W-:-:S04]  /*4140*/  USEL UR9, UR9, URZ, UP1 ;  /* 0x000000ff09097287 */ /* 0x000fc80008800000 */
[----:B------:R-:W-:Y:S01]  /*4150*/  ULEA UR9, UR9, UR5, 0x3 ;  /* 0x0000000509097291 */ /* 0x000fe2000f8e18ff */
[----:B------:R-:W-:-:S04]  /*4160*/  LOP3.LUT R2, R2, UR8, RZ, 0x3c, !PT ;  /* 0x0000000802027c12 */ /* 0x000fc8000f8e3cff */
[----:B------:R-:W-:Y:S01]  /*4170*/  SHF.L.U32 R2, R2, 0x1f, RZ ;  /* 0x0000001f02027819 */ /* 0x000fe200000006ff */
[----:B-1----:R-:W-:-:S04]  /*4180*/  IMAD.U32 R0, RZ, RZ, UR9 ;  /* 0x00000009ff007e24 */ /* 0x002fc8000f8e00ff */
[----:B------:R1:W2:Y:S03]  /*4190*/  SYNCS.PHASECHK.TRANS64.TRYWAIT P0, [R0+URZ], R2 ;  /* 0x00000002000075a7 */ /* 0x0002a600080011ff */
[----:B--2---:R-:W-:Y:S05]  /*41a0*/  @!P0 NANOSLEEP.SYNCS 0x989680 ;  /* 0x009896800000895d */ /* 0x004fea0003900000 */
[----:B------:R-:W2:Y:S02]  /*41b0*/  @!P0 SYNCS.PHASECHK.TRANS64 P0, [R0+URZ], R2 ;  /* 0x00000002000085a7 */ /* 0x000ea400080010ff */
[----:B--2---:R-:W-:Y:S05]  /*41c0*/  @P0 BRA `(.L_x_86) ;  /* 0x0000000000200947 */ /* 0x004fea0003800000 */
.L_x_87:
[----:B--2---:R2:W4:Y:S02]  /*41d0*/  SYNCS.PHASECHK.TRANS64.TRYWAIT P0, [R0+URZ], R2 ;  /* 0x00000002000075a7 */ /* 0x00452400080011ff */
[----:B----4-:R-:W-:Y:S05]  /*41e0*/  @!P0 NANOSLEEP.SYNCS 0x989680 ;  /* 0x009896800000895d */ /* 0x010fea0003900000 */
[----:B------:R-:W4:Y:S02]  /*41f0*/  @!P0 SYNCS.PHASECHK.TRANS64 P0, [R0+URZ], R2 ;  /* 0x00000002000085a7 */ /* 0x000f2400080010ff */
[----:B----4-:R-:W-:Y:S05]  /*4200*/  @!P0 BRA `(.L_x_87) ;  /* 0xfffffffc00f08947 */ /* 0x010fea000383ffff */
[----:B------:R-:W-:Y:S05]  /*4210*/  BRA `(.L_x_86) ;  /* 0x00000000000c7947 */ /* 0x000fea0003800000 */
.L_x_82:
[----:B------:R-:W-:-:S04]  /*4220*/  UIADD3 UR5, UPT, UPT, UR7, 0x160, URZ ;  /* 0x0000016007057890 */ /* 0x000fc8000fffe0ff */
[----:B------:R-:W-:-:S09]  /*4230*/  UPRMT UR5, UR4, 0x654, UR5 ;  /* 0x0000065404057896 */ /* 0x000fd20008000005 */
[----:B------:R-:W-:Y:S03]  /*4240*/  SYNCS.ARRIVE.TRANS64.RED.A1T0 RZ, [UR5], RZ ;  /* 0x000000ffffff79a7 */ /* 0x000fe60008100405 */
.L_x_86:
[----:B-12---:R-:W-:Y:S01]  /*4250*/  SHF.L.U32 R2, RZ, 0x1f, RZ ;  /* 0x0000001fff027819 */ /* 0x006fe200000006ff */
[----:B------:R-:W-:Y:S01]  /*4260*/  UIADD3 UR5, UPT, UPT, UR7, 0x160, URZ ;  /* 0x0000016007057890 */ /* 0x000fe2000fffe0ff */
[----:B------:R-:W-:Y:S02]  /*4270*/  PLOP3.LUT P0, PT, PT, PT, UP0, 0x80, 0x8 ;  /* 0x000000000008781c */ /* 0x000fe40003f0f008 */
[----:B------:R-:W1:Y:S02]  /*4280*/  SYNCS.PHASECHK.TRANS64.TRYWAIT P1, [UR7+0x160], R2 ;  /* 0x00016002ff0075a7 */ /* 0x000e640008021107 */
[----:B-1----:R-:W-:Y:S09]  /*4290*/  @!P1 BRA `(.L_x_88) ;  /* 0x0000004400e09947 */ /* 0x002ff20003800000 */
.L_x_182:
[----:B------:R-:W-:Y:S01]  /*42a0*/  @!UP0 UPRMT UR5, UR4, 0x654, UR5 ;  /* 0x0000065404058896 */ /* 0x000fe20008000005 */
[----:B------:R-:W-:Y:S02]  /*42b0*/  UMOV UR8, 0xffff ;  /* 0x0000ffff00087882 */ /* 0x000fe40000000000 */
[----:B------:R-:W-:-:S06]  /*42c0*/  UMOV UR4, 0x1 ;  /* 0x0000000100047882 */ /* 0x000fcc0000000000 */
[----:B------:R-:W-:Y:S01]  /*42d0*/  @!P0 SYNCS.ARRIVE.TRANS64.RED.A1T0 RZ, [UR5], RZ ;  /* 0x000000ffffff89a7 */ /* 0x000fe20008100405 */
[----:B------:R-:W-:Y:S01]  /*42e0*/  NOP ;  /* 0x0000000000007918 */ /* 0x000fe20000000000 */
[----:B-1----:R-:W1:Y:S01]  /*42f0*/  LDS R0, [UR6+0x14] ;  /* 0x00001406ff007984 */ /* 0x002e620008000800 */
[----:B------:R-:W-:-:S04]  /*4300*/  ULOP3.LUT UR5, UR21, 0xffff, URZ, 0xc0, !UPT ;  /* 0x0000ffff15057892 */ /* 0x000fc8000f8ec0ff */
[----:B------:R-:W-:-:S04]  /*4310*/  USHF.R.U32.HI UR5, URZ, 0x5, UR5 ;  /* 0x00000005ff057899 */ /* 0x000fc80008011605 */
[----:B------:R-:W-:Y:S02]  /*4320*/  USHF.L.U32 UR8, UR8, UR5, URZ ;  /* 0x0000000508087299 */ /* 0x000fe400080006ff */
[----:B------:R-:W-:-:S04]  /*4330*/  USHF.L.U32 UR4, UR4, UR5, URZ ;  /* 0x0000000504047299 */ /* 0x000fc800080006ff */
[----:B-1----:R-:W-:-:S04]  /*4340*/  LOP3.LUT R0, R0, UR8, RZ, 0xc0, !PT ;  /* 0x0000000800007c12 */ /* 0x002fc8000f8ec0ff */
[----:B------:R-:W-:-:S13]  /*4350*/  ISETP.NE.AND P0, PT, R0, UR8, PT ;  /* 0x0000000800007c0c */ /* 0x000fda000bf05270 */
[----:B------:R-:W-:Y:S05]  /*4360*/  @P0 BRA `(.L_x_89) ;  /* 0x0000000000580947 */ /* 0x000fea0003800000 */
[----:B------:R-:W1:Y:S02]  /*4370*/  LDS R0, [UR6+0x18] ;  /* 0x00001806ff007984 */ /* 0x000e640008000800 */
[----:B-1----:R-:W-:-:S04]  /*4380*/  LOP3.LUT R0, R0, UR4, RZ, 0xc0, !PT ;  /* 0x0000000400007c12 */ /* 0x002fc8000f8ec0ff */
[----:B------:R-:W-:-:S13]  /*4390*/  ISETP.NE.AND P0, PT, R0, UR4, PT ;  /* 0x0000000400007c0c */ /* 0x000fda000bf05270 */
[----:B------:R-:W-:Y:S05]  /*43a0*/  @P0 BRA `(.L_x_90) ;  /* 0x00000000003c0947 */ /* 0x000fea0003800000 */
[----:B------:R-:W1:Y:S01]  /*43b0*/  S2R R2, SR_LANEID ;  /* 0x0000000000027919 */ /* 0x000e620000000000 */
[----:B------:R-:W-:Y:S01]  /*43c0*/  ULOP3.LUT UR8, URZ, UR8, URZ, 0x33, !UPT ;  /* 0x00000008ff087292 */ /* 0x000fe2000f8e33ff */
[----:B------:R-:W-:Y:S02]  /*43d0*/  VOTEU.ANY UR7, UPT, PT ;  /* 0x0000000000077886 */ /* 0x000fe400038e0100 */
[----:B------:R-:W-:-:S03]  /*43e0*/  UFLO.U32 UR7, UR7 ;  /* 0x00000007000772bd */ /* 0x000fc600080e0000 */
[----:B------:R-:W-:-:S04]  /*43f0*/  IMAD.U32 R0, RZ, RZ, UR8 ;  /* 0x00000008ff007e24 */ /* 0x000fc8000f8e00ff */
[----:B------:R2:W3:Y:S02]  /*4400*/  REDUX UR5, R0 ;  /* 0x00000000000573c4 */ /* 0x0004e40000000000 */
[----:B------:R1:W-:Y:S02]  /*4410*/  UTCATOMSWS.AND URZ, UR8 ;  /* 0x0000000800ff79e3 */ /* 0x0003e40008000000 */
[----:B-1----:R-:W-:Y:S02]  /*4420*/  ISETP.EQ.U32.AND P0, PT, R2, UR7, PT ;  /* 0x0000000702007c0c */ /* 0x002fe4000bf02070 */
[----:B--2---:R-:W-:Y:S02]  /*4430*/  LOP3.LUT R0, RZ, UR4, RZ, 0x33, !PT ;  /* 0x00000004ff007c12 */ /* 0x004fe4000f8e33ff */
[----:B---3--:R-:W-:Y:S02]  /*4440*/  MOV R2, UR5 ;  /* 0x0000000500027c02 */ /* 0x008fe40008000f00 */
[----:B------:R-:W1:Y:S07]  /*4450*/  REDUX UR4, R0 ;  /* 0x00000000000473c4 */ /* 0x000e6e0000000000 */
[----:B------:R2:W-:Y:S01]  /*4460*/  @P0 ATOMS.AND RZ, [UR6+0x14], R2 ;  /* 0x00001402ffff098c */ /* 0x0005e2000a800006 */
[----:B-1----:R-:W-:-:S05]  /*4470*/  IMAD.U32 R0, RZ, RZ, UR4 ;  /* 0x00000004ff007e24 */ /* 0x002fca000f8e00ff */
[----:B------:R2:W-:Y:S01]  /*4480*/  @P0 ATOMS.AND RZ, [UR6+0x18], R0 ;  /* 0x00001800ffff098c */ /* 0x0005e2000a800006 */
[----:B------:R-:W-:Y:S05]  /*4490*/  BRA `(.L_x_91) ;  /* 0x0000000000147947 */ /* 0x000fea0003800000 */
.L_x_90:
[----:B------:R-:W-:Y:S02]  /*44a0*/  MOV R2, 0x44c0 ;  /* 0x000044c000027802 */ /* 0x000fe40000000f00 */
[----:B---345:R-:W-:Y:S05]  /*44b0*/  CALL.REL.NOINC `($__internal_0_$__cuda_sm10x_tcgen05_guardrail_trap_col_being_dealloced_not_returned_by_alloc) ;  /* 0x00000048004c7944 */ /* 0x038fea0003c00000 */
[----:B------:R-:W-:Y:S05]  /*44c0*/  BRA `(.L_x_91) ;  /* 0x0000000000087947 */ /* 0x000fea0003800000 */
.L_x_89:
[----:B------:R-:W-:Y:S02]  /*44d0*/  MOV R2, 0x44f0 ;  /* 0x000044f000027802 */ /* 0x000fe40000000f00 */
[----:B---345:R-:W-:Y:S05]  /*44e0*/  CALL.REL.NOINC `($__internal_2_$__cuda_sm10x_tcgen05_guardrail_trap_unallocated_columns_being_dealloced) ;  /* 0x0000004800587944 */ /* 0x038fea0003c00000 */
.L_x_91:
[----:B------:R-:W-:Y:S01]  /*44f0*/  NOP ;  /* 0x0000000000007918 */ /* 0x000fe20000000000 */
[----:B----4-:R-:W-:Y:S05]  /*4500*/  EXIT ;  /* 0x000000000000794d */ /* 0x010fea0003800000 */
.L_x_62:
[----:B------:R-:W-:-:S09]  /*4510*/  UISETP.NE.OR UP5, UPT, UR10, 0x3, UP5 ;  /* 0x000000030a00788c */ /* 0x000fd2000afa5670 */
[----:B------:R-:W-:Y:S05]  /*4520*/  BRA.U UP5, `(.L_x_92) ;  /* 0x0000000d05b07547 */ /* 0x000fea000b800000 */
[----:B------:R-:W1:Y:S01]  /*4530*/  LDC R0, c[0x0][0xb30] ;  /* 0x0002cc00ff007b82 */ /* 0x000e620000000800 */
[----:B------:R-:W2:Y:S01]  /*4540*/  LDCU.64 UR8, c[0x0][0x888] ;  /* 0x00011100ff0877ac */ /* 0x000ea20008000a00 */
[----:B------:R-:W-:Y:S02]  /*4550*/  HFMA2 R27, -RZ, RZ, 0, 0 ;  /* 0x00000000ff1b7431 */ /* 0x000fe400000001ff */
[----:B------:R-:W-:Y:S01]  /*4560*/  IMAD.MOV.U32 R29, RZ, RZ, 0x1 ;  /* 0x00000001ff1d7424 */ /* 0x000fe200078e00ff */
[----:B------:R-:W-:Y:S01]  /*4570*/  MOV R25, 0x2000 ;  /* 0x0000200000197802 */ /* 0x000fe20000000f00 */
[----:B------:R-:W3:Y:S01]  /*4580*/  LDCU.64 UR4, c[0x0][0x890] ;  /* 0x00011200ff0477ac */ /* 0x000ee20008000a00 */
[----:B------:R-:W-:Y:S01]  /*4590*/  IMAD.MOV.U32 R28, RZ, RZ, RZ ;  /* 0x000000ffff1c7224 */ /* 0x000fe200078e00ff */
[----:B------:R-:W4:Y:S01]  /*45a0*/  LDC R24, c[0x0][0x370] ;  /* 0x0000dc00ff187b82 */ /* 0x000f220000000800 */
[----:B------:R-:W-:Y:S01]  /*45b0*/  UMOV UR6, 0x400 ;  /* 0x0000040000067882 */ /* 0x000fe20000000000 */
[----:B------:R-:W-:-:S02]  /*45c0*/  UPLOP3.LUT UP1, UPT, UPT, UPT, UPT, 0x40, 0x4 ;  /* 0x000000000004789c */ /* 0x000fc40003f2e870 */
[----:B------:R-:W-:Y:S01]  /*45d0*/  ULEA UR6, UR37, UR6, 0x18 ;  /* 0x0000000625067291 */ /* 0x000fe2000f8ec0ff */
[----:B------:R-:W-:-:S03]  /*45e0*/  UMOV UR13, URZ ;  /* 0x000000ff000d7c82 */ /* 0x000fc60008000000 */
[----:B------:R-:W4:Y:S01]  /*45f0*/  LDC R3, c[0x0][0xb0c] ;  /* 0x0002c300ff037b82 */ /* 0x000f220000000800 */
[----:B--2---:R-:W-:Y:S02]  /*4600*/  UISETP.NE.U32.AND UP3, UPT, UR8, URZ, UPT ;  /* 0x000000ff0800728c */ /* 0x004fe4000bf65070 */
[----:B---3--:R-:W-:-:S05]  /*4610*/  UISETP.NE.U32.AND UP5, UPT, UR4, URZ, UPT ;  /* 0x000000ff0400728c */ /* 0x008fca000bfa5070 */
[----:B------:R-:W2:Y:S01]  /*4620*/  LDC R18, c[0x0][0xb20] ;  /* 0x0002c800ff127b82 */ /* 0x000ea20000000800 */
[----:B-1----:R-:W-:Y:S01]  /*4630*/  ISETP.NE.AND P1, PT, R0, 0x1, PT ;  /* 0x000000010000780c */ /* 0x002fe20003f25270 */
[----:B------:R-:W-:Y:S02]  /*4640*/  UISETP.NE.AND.EX UP3, UPT, UR9, URZ, UPT, UP3 ;  /* 0x000000ff0900728c */ /* 0x000fe4000bf65330 */
[----:B------:R-:W-:-:S04]  /*4650*/  UISETP.NE.AND.EX UP5, UPT, UR5, URZ, UPT, UP5 ;  /* 0x000000ff0500728c */ /* 0x000fc8000bfa5350 */
[----:B------:R-:W1:Y:S08]  /*4660*/  LDC.64 R30, c[0x0][0x348] ;  /* 0x0000d200ff1e7b82 */ /* 0x000e700000000a00 */
[----:B------:R-:W3:Y:S08]  /*4670*/  LDC.64 R16, c[0x0][0xb10] ;  /* 0x0002c400ff107b82 */ /* 0x000ef00000000a00 */
[----:B------:R-:W1:Y:S08]  /*4680*/  LDC.64 R6, c[0x0][0xb18] ;  /* 0x0002c600ff067b82 */ /* 0x000e700000000a00 */
[----:B------:R-:W1:Y:S08]  /*4690*/  LDC.64 R4, c[0x0][0xb28] ;  /* 0x0002ca00ff047b82 */ /* 0x000e700000000a00 */
[----:B--2-4-:R-:W1:Y:S02]  /*46a0*/  LDC R19, c[0x0][0x374] ;  /* 0x0000dd00ff137b82 */ /* 0x014e640000000800 */
.L_x_101:
[C---:B------:R-:W-:Y:S02]  /*46b0*/  LEA R0, R28.reuse, UR6, 0x3 ;  /* 0x000000061c007c11 */ /* 0x040fe4000f8e18ff */
[----:B------:R-:W-:Y:S02]  /*46c0*/  SHF.L.U32 R2, R27, 0x1f, RZ ;  /* 0x0000001f1b027819 */ /* 0x000fe400000006ff */
[----:B------:R-:W-:Y:S02]  /*46d0*/  LEA R20, R28, UR6, 0x4 ;  /* 0x000000061c147c11 */ /* 0x000fe4000f8e20ff */
[----:B--2---:R-:W2:Y:S02]  /*46e0*/  SYNCS.PHASECHK.TRANS64.TRYWAIT P0, [R0+URZ+0xe0], R2 ;  /* 0x0000e002000075a7 */ /* 0x004ea400080011ff */
[----:B--2---:R-:W-:Y:S05]  /*46f0*/  @!P0 BRA `(.L_x_93) ;  /* 0x0000004000e08947 */ /* 0x004fea0003800000 */
.L_x_183:
[----:B------:R-:W-:Y:S01]  /*4700*/  ISETP.GE.AND P0, PT, R40, 0x1, PT ;  /* 0x000000012800780c */ /* 0x000fe20003f06270 */
[----:B------:R-:W4:Y:S01]  /*4710*/  LDS.128 R20, [R20+0x170] ;  /* 0x0001700014147984 */ /* 0x000f220000000c00 */
[----:B--2---:R-:W-:Y:S01]  /*4720*/  VIADD R0, R0, 0xf0 ;  /* 0x000000f000007836 */ /* 0x004fe20000000000 */
[----:B------:R-:W-:Y:S01]  /*4730*/  @!PT LDS RZ, [RZ] ;  /* 0x00000000fffff984 */ /* 0x000fe20000000800 */
[----:B------:R-:W-:Y:S01]  /*4740*/  @!PT LDS RZ, [RZ] ;  /* 0x00000000fffff984 */ /* 0x000fe20000000800 */
[----:B------:R-:W-:Y:S01]  /*4750*/  @!PT LDS RZ, [RZ] ;  /* 0x00000000fffff984 */ /* 0x000fe20000000800 */
[----:B------:R-:W-:Y:S01]  /*4760*/  @!PT LDS RZ, [RZ] ;  /* 0x00000000fffff984 */ /* 0x000fe20000000800 */
[----:B------:R2:W-:Y:S06]  /*4770*/  MEMBAR.ALL.CTA ;  /* 0x0000000000007992 */ /* 0x0005ec0000008000 */
[----:B--2---:R-:W2:Y:S01]  /*4780*/  FENCE.VIEW.ASYNC.S ;  /* 0x00000000000073c6 */ /* 0x004ea20000000000 */
[----:B------:R-:W-:Y:S04]  /*4790*/  PRMT R0, RZ, 0x654, R0 ;  /* 0x00000654ff007816 */ /* 0x000fe80000000000 */
[----:B--2---:R2:W-:Y:S01]  /*47a0*/  SYNCS.ARRIVE.TRANS64.RED.A1T0 RZ, [R0+URZ], RZ ;  /* 0x000000ff00ff79a7 */ /* 0x0045e200081004ff */
[----:B----4-:R-:W-:Y:S11]  /*47b0*/  LOP3.LUT P3, RZ, R22, 0x1, RZ, 0xc0, !PT ;  /* 0x0000000116ff7812 */ /* 0x010ff6000786c0ff */
[----:B------:R-:W-:Y:S02]  /*47c0*/  @!UPT UIADD3 URZ, UPT, UPT, URZ, URZ, URZ ;  /* 0x000000fffffff290 */ /* 0x000fe4000fffe0ff */
[----:B------:R-:W-:Y:S02]  /*47d0*/  @P3 MOV R11, R20 ;  /* 0x00000014000b3202 */ /* 0x000fe40000000f00 */
[----:B------:R-:W-:Y:S01]  /*47e0*/  @P3 LOP3.LUT R10, R21, 0xffff, RZ, 0xc0, !PT ;  /* 0x0000ffff150a3812 */ /* 0x000fe200078ec0ff */
[----:B--2---:R-:W-:Y:S06]  /*47f0*/  @!P0 BRA `(.L_x_94) ;  /* 0x0000000000a48947 */ /* 0x004fec0003800000 */
[-C--:B-1----:R-:W-:Y:S01]  /*4800*/  IMAD.HI.U32 R0, R19, R7.reuse, RZ ;  /* 0x0000000713007227 */ /* 0x082fe200078e00ff */
[----:B------:R-:W-:Y:S02]  /*4810*/  ISETP.NE.AND P0, PT, R6, 0x1, PT ;  /* 0x000000010600780c */ /* 0x000fe40003f05270 */
[----:B------:R-:W-:Y:S01]  /*4820*/  ISETP.NE.AND P2, PT, R40, 0x1, PT ;  /* 0x000000012800780c */ /* 0x000fe20003f45270 */
[----:B---3--:R-:W-:Y:S01]  /*4830*/  IMAD.HI.U32 R9, R24, R16, RZ ;  /* 0x0000001018097227 */ /* 0x008fe200078e00ff */
[----:B------:R-:W-:Y:S02]  /*4840*/  SHF.R.U32.HI R0, RZ, R18, R0 ;  /* 0x00000012ff007219 */ /* 0x000fe40000011600 */
[----:B------:R-:W-:Y:S01]  /*4850*/  ISETP.NE.AND P4, PT, R3, 0x1, PT ;  /* 0x000000010300780c */ /* 0x000fe20003f85270 */
[----:B------:R-:W-:Y:S01]  /*4860*/  IMAD.HI.U32 R13, R10, R7, RZ ;  /* 0x000000070a0d7227 */ /* 0x000fe200078e00ff */
[----:B------:R-:W-:Y:S02]  /*4870*/  SHF.R.U32.HI R9, RZ, R17, R9 ;  /* 0x00000011ff097219 */ /* 0x000fe40000011609 */
[----:B------:R-:W-:Y:S01]  /*4880*/  SEL R0, R19, R0, !P0 ;  /* 0x0000000013007207 */ /* 0x000fe20004000000 */
[----:B------:R-:W-:Y:S01]  /*4890*/  IMAD.HI.U32 R12, R11, R16, RZ ;  /* 0x000000100b0c7227 */ /* 0x000fe200078e00ff */
[----:B------:R-:W-:Y:S03]  /*48a0*/  SEL R9, R24, R9, !P4 ;  /* 0x0000000918097207 */ /* 0x000fe60006000000 */
[-C--:B------:R-:W-:Y:S01]  /*48b0*/  IMAD.HI.U32 R8, R0, R4.reuse, RZ ;  /* 0x0000000400087227 */ /* 0x080fe200078e00ff */
[----:B------:R-:W-:Y:S03]  /*48c0*/  SHF.R.U32.HI R12, RZ, R17, R12 ;  /* 0x00000011ff0c7219 */ /* 0x000fe6000001160c */
[----:B------:R-:W-:Y:S01]  /*48d0*/  IMAD.HI.U32 R2, R9, R4, RZ ;  /* 0x0000000409027227 */ /* 0x000fe200078e00ff */
[-C--:B------:R-:W-:Y:S02]  /*48e0*/  @P2 SHF.R.U32.HI R0, RZ, R5.reuse, R8 ;  /* 0x00000005ff002219 */ /* 0x080fe40000011608 */
[----:B------:R-:W-:Y:S02]  /*48f0*/  SHF.R.U32.HI R8, RZ, R18, R13 ;  /* 0x00000012ff087219 */ /* 0x000fe4000001160d */
[----:B------:R-:W-:Y:S01]  /*4900*/  @P2 SHF.R.U32.HI R9, RZ, R5, R2 ;  /* 0x00000005ff092219 */ /* 0x000fe20000011602 */
[----:B------:R-:W-:Y:S01]  /*4910*/  IMAD R0, R40, R0, RZ ;  /* 0x0000000028007224 */ /* 0x000fe200078e02ff */
[----:B------:R-:W-:Y:S02]  /*4920*/  SEL R8, R10, R8, !P0 ;  /* 0x000000080a087207 */ /* 0x000fe40004000000 */
[----:B------:R-:W-:Y:S01]  /*4930*/  SEL R2, R11, R12, !P4 ;  /* 0x0000000c0b027207 */ /* 0x000fe20006000000 */
[----:B------:R-:W-:Y:S01]  /*4940*/  IMAD R12, R40, R9, RZ ;  /* 0x00000009280c7224 */ /* 0x000fe200078e02ff */
[C---:B------:R-:W-:Y:S01]  /*4950*/  ISETP.GE.AND P0, PT, R8.reuse, R0, PT ;  /* 0x000000000800720c */ /* 0x040fe20003f06270 */
[----:B------:R-:W-:Y:S03]  /*4960*/  IMAD.HI.U32 R0, R8, R4, RZ ;  /* 0x0000000408007227 */ /* 0x000fe600078e00ff */
[----:B------:R-:W-:Y:S02]  /*4970*/  ISETP.GE.OR P0, PT, R2, R12, P0 ;  /* 0x0000000c0200720c */ /* 0x000fe40000706670 */
[-C--:B------:R-:W-:Y:S04]  /*4980*/  SHF.R.U32.HI R0, RZ, R5.reuse, R0 ;  /* 0x00000005ff007219 */ /* 0x080fe80000011600 */
[----:B------:R-:W-:Y:S05]  /*4990*/  SEL R13, R8, R0, !P2 ;  /* 0x00000000080d7207 */ /* 0x000fea0005000000 */
[----:B------:R-:W-:Y:S02]  /*49a0*/  IMAD.MOV R12, RZ, RZ, -R13 ;  /* 0x000000ffff0c7224 */ /* 0x000fe400078e0a0d */
[----:B------:R-:W-:Y:S04]  /*49b0*/  @!P0 IMAD.HI.U32 R0, R2, R4, RZ ;  /* 0x0000000402008227 */ /* 0x000fe800078e00ff */
[----:B------:R-:W-:Y:S01]  /*49c0*/  IMAD R12, R40, R12, R8 ;  /* 0x0000000c280c7224 */ /* 0x000fe200078e0208 */
[----:B------:R-:W-:Y:S04]  /*49d0*/  @!P0 SHF.R.U32.HI R0, RZ, R5, R0 ;  /* 0x00000005ff008219 */ /* 0x000fe80000011600 */
[----:B------:R-:W-:Y:S04]  /*49e0*/  @!P0 SEL R0, R2, R0, !P2 ;  /* 0x0000000002008207 */ /* 0x000fe80005000000 */
[----:B------:R-:W-:Y:S01]  /*49f0*/  @!P0 IADD3 R13, PT, PT, R13, -R0, RZ ;  /* 0x800000000d0d8210 */ /* 0x000fe20007ffe0ff */
[----:B------:R-:W-:Y:S01]  /*4a00*/  @!P0 IMAD R0, R9, R12, R0 ;  /* 0x0000000c09008224 */ /* 0x000fe200078e0200 */
[----:B------:R-:W-:Y:S01]  /*4a10*/  IADD3 R9, PT, PT, -R8, RZ, RZ ;  /* 0x000000ff08097210 */ /* 0x000fe20007ffe1ff */
[--C-:B------:R-:W-:Y:S02]  /*4a20*/  IMAD.MOV R12, RZ, RZ, -R2.reuse ;  /* 0x000000ffff0c7224 */ /* 0x100fe400078e0a02 */
[----:B------:R-:W-:Y:S02]  /*4a30*/  @!P0 IMAD R8, R13, R40, R2 ;  /* 0x000000280d088224 */ /* 0x000fe400078e0202 */
[----:B------:R-:W-:Y:S02]  /*4a40*/  @!P0 IMAD.MOV.U32 R2, RZ, RZ, R0 ;  /* 0x000000ffff028224 */ /* 0x000fe400078e0000 */
[----:B------:R-:W-:Y:S02]  /*4a50*/  IMAD R11, R3, R12, R11 ;  /* 0x0000000c030b7224 */ /* 0x000fe400078e020b */
[----:B------:R-:W-:Y:S02]  /*4a60*/  IMAD R10, R6, R9, R10 ;  /* 0x00000009060a7224 */ /* 0x000fe400078e020a */
[----:B------:R-:W-:Y:S02]  /*4a70*/  IMAD R11, R2, R3, R11 ;  /* 0x00000003020b7224 */ /* 0x000fe400078e020b */
[----:B------:R-:W-:Y:S02]  /*4a80*/  IMAD R10, R8, R6, R10 ;  /* 0x00000006080a7224 */ /* 0x000fe400078e020a */
.L_x_94:
[----:B------:R-:W-:Y:S05]  /*4a90*/  BRA.U UP1, `(.L_x_95) ;  /* 0x0000000101107547 */ /* 0x000fea000b800000 */
[----:B------:R-:W-:Y:S04]  /*4aa0*/  MOV R2, UR7 ;  /* 0x0000000700027c02 */ /* 0x000fe80008000f00 */
[----:B------:R-:W-:Y:S04]  /*4ab0*/  SHF.L.U32 R2, R2, 0x1f, RZ ;  /* 0x0000001f02027819 */ /* 0x000fe800000006ff */
[----:B------:R-:W2:Y:S02]  /*4ac0*/  SYNCS.PHASECHK.TRANS64.TRYWAIT P0, [UR6+0xd8], R2 ;  /* 0x0000d802ff0075a7 */ /* 0x000ea40008001106 */
[----:B--2---:R-:W-:Y:S05]  /*4ad0*/  @!P0 BRA `(.L_x_96) ;  /* 0x0000003c00fc8947 */ /* 0x004fea0003800000 */
.L_x_95:
[----:B------:R-:W-:Y:S02]  /*4ae0*/  R2UR UR11, R14 ;  /* 0x000000000e0b72ca */ /* 0x000fe400000e0000 */
[----:B------:R-:W-:Y:S02]  /*4af0*/  R2UR UR10, R15 ;  /* 0x000000000f0a72ca */ /* 0x000fe400000e0000 */
[----:B------:R-:W-:Y:S04]  /*4b00*/  ISETP.NE.U32.AND P2, PT, RZ, UR4, PT ;  /* 0x00000004ff007c0c */ /* 0x000fe8000bf45070 */
[----:B------:R-:W-:Y:S05]  /*4b10*/  ISETP.NE.AND.EX P2, PT, RZ, UR5, PT, P2 ;  /* 0x00000005ff007c0c */ /* 0x000fea000bf45320 */
[----:B------:R-:W-:Y:S02]  /*4b20*/  USHF.L.U32 UR11, UR11, 0x7, URZ ;  /* 0x000000070b0b7899 */ /* 0x000fe400080006ff */
[----:B------:R-:W-:Y:S01]  /*4b30*/  USHF.L.U32 UR10, UR10, 0x6, URZ ;  /* 0x000000060a0a7899 */ /* 0x000fe200080006ff */
[----:B------:R-:W-:Y:S11]  /*4b40*/  BRA.U !UP5, `(.L_x_97) ;  /* 0x000000010d347547 */ /* 0x000ff6000b800000 */
[----:B------:R-:W-:Y:S01]  /*4b50*/  UPLOP3.LUT UP0, UPT, UPT, UPT, UP3, 0x80, 0x8 ;  /* 0x000000000008789c */ /* 0x000fe20003f0f030 */
[----:B--2---:R-:W-:Y:S02]  /*4b60*/  HFMA2 R0, -RZ, RZ, 0, 5.9604644775390625e-08 ;  /* 0x00000001ff007431 */ /* 0x004fe400000001ff */
[----:B------:R-:W-:Y:S03]  /*4b70*/  IMAD.MOV.U32 R96, RZ, RZ, 0x1 ;  /* 0x00000001ff607424 */ /* 0x000fe600078e00ff */
[----:B------:R-:W-:Y:S05]  /*4b80*/  PLOP3.LUT P0, PT, PT, PT, UP0, 0x80, 0x8 ;  /* 0x000000000008781c */ /* 0x000fea0003f0f008 */
[----:B------:R-:W2:Y:S01]  /*4b90*/  @UP0 LDCU.64 UR14, c[0x0][0x888] ;  /* 0x00011100ff0e07ac */ /* 0x000ea20008000a00 */
[----:B------:R-:W-:Y:S07]  /*4ba0*/  @UP0 UIMAD UR8, UR36, UR4, URZ ;  /* 0x00000004240802a4 */ /* 0x000fee000f8e02ff */
[----:B------:R-:W-:Y:S01]  /*4bb0*/  @!P0 PRMT R96, R0, 0x7610, R96 ;  /* 0x0000761000608816 */ /* 0x000fe20000000060 */
[----:B--2---:R-:W-:Y:S03]  /*4bc0*/  @UP0 UIMAD.WIDE UR14, UR8, 0x4, UR14 ;  /* 0x00000004080e08a5 */ /* 0x004fe6000f8e020e */
[----:B------:R-:W2:Y:S03]  /*4bd0*/  @!UP0 LDCU UR8, c[0x0][0x880] ;  /* 0x00011000ff0887ac */ /* 0x000ea60008000800 */
[----:B------:R-:W-:Y:S01]  /*4be0*/  IMAD.U32 R8, RZ, RZ, UR14 ;  /* 0x0000000eff087e24 */ /* 0x000fe2000f8e00ff */
[----:B------:R-:W-:Y:S05]  /*4bf0*/  MOV R9, UR15 ;  /* 0x0000000f00097c02 */ /* 0x000fea0008000f00 */
[----:B-----5:R4:W5:Y:S02]  /*4c00*/  @P0 LDG.E R49, desc[UR44][R8.64] ;  /* 0x0000002c08310981 */ /* 0x020964000c1e1900 */
[----:B--2-4-:R-:W-:Y:S07]  /*4c10*/  @!P0 IMAD.U32 R49, RZ, RZ, UR8 ;  /* 0x00000008ff318e24 */ /* 0x014fee000f8e00ff */
.L_x_97:
[----:B-----5:R-:W-:Y:S01]  /*4c20*/  @!P2 FSETP.EQ.AND P0, PT, R49, RZ, PT ;  /* 0x000000ff3100a20b */ /* 0x020fe20003f02000 */
[----:B------:R-:W-:Y:S01]  /*4c30*/  @!UPT UIADD3 URZ, UPT, UPT, URZ, URZ, URZ ;  /* 0x000000fffffff290 */ /* 0x000fe2000fffe0ff */
[----:B------:R-:W-:Y:S11]  /*4c40*/  @!P2 BRA `(.L_x_98) ;  /* 0x000000000014a947 */ /* 0x000ff60003800000 */
[----:B------:R-:W-:Y:S02]  /*4c50*/  LOP3.LUT P2, RZ, R96, 0xff, RZ, 0xc0, !PT ;  /* 0x000000ff60ff7812 */ /* 0x000fe4000784c0ff */
[----:B------:R-:W-:Y:S04]  /*4c60*/  PLOP3.LUT P0, PT, PT, PT, UP0, 0x80, 0x8 ;  /* 0x000000000008781c */ /* 0x000fe80003f0f008 */
[----:B------:R-:W-:Y:S07]  /*4c70*/  PLOP3.LUT P0, PT, P0, PT, PT, 0x8, 0x80 ;  /* 0x000000000080781c */ /* 0x000fee000070e170 */
[----:B------:R-:W-:Y:S11]  /*4c80*/  @P2 FSETP.EQ.AND P0, PT, R49, RZ, PT ;  /* 0x000000ff3100220b */ /* 0x000ff60003f02000 */
[----:B------:R-:W-:Y:S02]  /*4c90*/  @!UPT UIADD3 URZ, UPT, UPT, URZ, URZ, URZ ;  /* 0x000000fffffff290 */ /* 0x000fe4000fffe0ff */
.L_x_98:
[----:B------:R-:W-:Y:S01]  /*4ca0*/  ULEA UR15, UR13, UR6, 0x3 ;  /* 0x000000060d0f7291 */ /* 0x000fe2000f8e18ff */
[----:B------:R-:W-:Y:S02]  /*4cb0*/  SHF.L.U32 R9, R29, 0x1f, RZ ;  /* 0x0000001f1d097819 */ /* 0x000fe400000006ff */
[----:B------:R-:W-:Y:S04]  /*4cc0*/  ELECT P4, URZ, PT ;  /* 0x0000000000ff782f */ /* 0x000fe80003880000 */
[----:B------:R-:W-:Y:S02]  /*4cd0*/  PLOP3.LUT P4, PT, P0, P4, PT, 0xf2, 0x2f ;  /* 0x00000000002f781c */ /* 0x000fe40000789e72 */
[----:B------:R-:W4:Y:S11]  /*4ce0*/  SYNCS.PHASECHK.TRANS64.TRYWAIT P2, [UR15+0xb8], R9 ;  /* 0x0000b809ff0075a7 */ /* 0x000f36000804110f */
[----:B-1----:R-:W-:Y:S05]  /*4cf0*/  @!P4 IADD3 R8, P0, PT, R30, 0x580, RZ ;  /* 0x000005801e08c810 */ /* 0x002fea0007f1e0ff */
[----:B--2---:R-:W-:Y:S01]  /*4d00*/  @!P4 IMAD.X R2, RZ, RZ, R31, P0 ;  /* 0x000000ffff02c224 */ /* 0x004fe200000e061f */
[----:B----4-:R-:W-:Y:S07]  /*4d10*/  @!P2 BRA `(.L_x_99) ;  /* 0x0000003c0084a947 */ /* 0x010fee0003800000 */
.L_x_186:
[----:B------:R-:W2:Y:S01]  /*4d20*/  LDC.64 R12, c[0x0][0xb18] ;  /* 0x0002c600ff0c7b82 */ /* 0x000ea20000000a00 */
[----:B------:R-:W-:Y:S01]  /*4d30*/  @!P4 R2UR UR8, R2 ;  /* 0x000000000208c2ca */ /* 0x000fe200000e0000 */
[----:B------:R-:W-:Y:S01]  /*4d40*/  VOTEU.ALL UP2, P4 ;  /* 0x0000000000ff7886 */ /* 0x000fe20002040000 */
[----:B------:R-:W-:Y:S01]  /*4d50*/  @!P4 R2UR UR9, R8 ;  /* 0x000000000809c2ca */ /* 0x000fe200000e0000 */
[----:B------:R-:W-:Y:S01]  /*4d60*/  VOTEU.ALL UP1, P4 ;  /* 0x0000000000ff7886 */ /* 0x000fe20002020000 */
[----:B-1----:R-:W-:Y:S03]  /*4d70*/  @!P4 IMAD.MOV.U32 R0, RZ, RZ, 0x2000 ;  /* 0x00002000ff00c424 */ /* 0x002fe600078e00ff */
[----:B------:R-:W1:Y:S01]  /*4d80*/  @!P1 LDC R2, c[0x0][0xb0c] ;  /* 0x0002c300ff029b82 */ /* 0x000e620000000800 */
[----:B------:R-:W-:Y:S01]  /*4d90*/  UMOV UR20, 0x0 ;  /* 0x0000000000147882 */ /* 0x000fe20000000000 */
[----:B------:R-:W-:Y:S01]  /*4da0*/  UMOV UR21, 0x10000000 ;  /* 0x1000000000157882 */ /* 0x000fe20000000000 */
[----:B------:R-:W-:Y:S01]  /*4db0*/  UMOV UR12, UR36 ;  /* 0x00000024000c7c82 */ /* 0x000fe20008000000 */
[----:B------:R-:W-:Y:S01]  /*4dc0*/  UIADD3 UR14, UPT, UPT, UR13, 0x1, URZ ;  /* 0x000000010d0e7890 */ /* 0x000fe2000fffe0ff */
[----:B------:R-:W-:Y:S01]  /*4dd0*/  @P3 SHF.R.U32.HI R26, RZ, 0x10, R21 ;  /* 0x00000010ff1a3819 */ /* 0x000fe20000011615 */
[----:B------:R-:W-:Y:S02]  /*4de0*/  VIADD R28, R28, 0x1 ;  /* 0x000000011c1c7836 */ /* 0x000fe40000000000 */
[----:B------:R-:W-:Y:S01]  /*4df0*/  IMAD.U32 R9, RZ, RZ, UR8 ;  /* 0x00000008ff097e24 */ /* 0x000fe2000f8e00ff */
[----:B------:R-:W-:Y:S01]  /*4e00*/  @!UP2 ULEA UR8, UR13, UR6, 0xd ;  /* 0x000000060d08a291 */ /* 0x000fe2000f8e68ff */
[----:B------:R-:W-:Y:S01]  /*4e10*/  IMAD.U32 R8, RZ, RZ, UR9 ;  /* 0x00000009ff087e24 */ /* 0x000fe2000f8e00ff */
[----:B------:R-:W-:Y:S02]  /*4e20*/  UIADD3 UR9, UPT, UPT, UR15, 0xa0, URZ ;  /* 0x000000a00f097890 */ /* 0x000fe4000fffe0ff */
[----:B------:R-:W-:Y:S01]  /*4e30*/  @!P4 R2UR UR19, R9 ;  /* 0x000000000913c2ca */ /* 0x000fe200000e0000 */
[----:B------:R-:W-:Y:S01]  /*4e40*/  @!UP2 UIADD3 UR8, UPT, UPT, UR8, 0x200, URZ ;  /* 0x000002000808a890 */ /* 0x000fe2000fffe0ff */
[----:B------:R-:W-:Y:S01]  /*4e50*/  @!P4 R2UR UR18, R8 ;  /* 0x000000000812c2ca */ /* 0x000fe200000e0000 */
[----:B------:R-:W-:Y:S01]  /*4e60*/  UISETP.NE.AND UP4, UPT, UR14, 0x3, UPT ;  /* 0x000000030e00788c */ /* 0x000fe2000bf85270 */
[----:B------:R-:W4:Y:S01]  /*4e70*/  LDC.64 R8, c[0x0][0xb10] ;  /* 0x0002c400ff087b82 */ /* 0x000f220000000a00 */
[----:B------:R-:W-:Y:S02]  /*4e80*/  UPRMT UR16, UR37, 0x654, UR9 ;  /* 0x0000065425107896 */ /* 0x000fe40008000009 */
[----:B------:R-:W-:Y:S02]  /*4e90*/  USEL UR17, URZ, 0x1, UP4 ;  /* 0x00000001ff117887 */ /* 0x000fe4000a000000 */
[----:B------:R-:W-:Y:S04]  /*4ea0*/  USEL UR14, UR14, URZ, UP4 ;  /* 0x000000ff0e0e7287 */ /* 0x000fe8000a000000 */
[----:B------:R-:W-:Y:S01]  /*4eb0*/  ULEA UR13, UR14, UR6, 0x3 ;  /* 0x000000060e0d7291 */ /* 0x000fe2000f8e18ff */
[----:B------:R-:W-:Y:S01]  /*4ec0*/  LOP3.LUT R29, R29, UR17, RZ, 0x3c, !PT ;  /* 0x000000111d1d7c12 */ /* 0x000fe2000f8e3cff */
[----:B------:R1:W-:Y:S01]  /*4ed0*/  @!UP1 UTMALDG.3D [UR8], [UR18], desc[UR20] ;  /* 0x00001408120095b4 */ /* 0x0003e20008011000 */
[----:B------:R5:W-:Y:S02]  /*4ee0*/  @!P4 SYNCS.ARRIVE.TRANS64.RED.A0TR RZ, [UR15+0xa0], R0 ;  /* 0x0000a000ffffc9a7 */ /* 0x000be4000830040f */
[----:B------:R-:W-:Y:S01]  /*4ef0*/  SHF.L.U32 R14, R29, 0x1f, RZ ;  /* 0x0000001f1d0e7819 */ /* 0x000fe200000006ff */
[C---:B----4-:R-:W-:Y:S01]  /*4f00*/  @!P1 IMAD.HI.U32 R8, R11.reuse, R8, RZ ;  /* 0x000000080b089227 */ /* 0x050fe200078e00ff */
[----:B--2---:R-:W-:Y:S02]  /*4f10*/  @!P1 ISETP.NE.AND P0, PT, R12, 0x1, PT ;  /* 0x000000010c00980c */ /* 0x004fe40003f05270 */
[----:B-1----:R-:W-:Y:S01]  /*4f20*/  @!P1 ISETP.NE.AND P2, PT, R2, 0x1, PT ;  /* 0x000000010200980c */ /* 0x002fe20003f45270 */
[----:B------:R-:W-:Y:S01]  /*4f30*/  SYNCS.ARRIVE.TRANS64.RED.A1T0 RZ, [UR16], RZ ;  /* 0x000000ffffff79a7 */ /* 0x000fe20008100410 */
[C---:B------:R-:W-:Y:S01]  /*4f40*/  @!P1 IMAD.HI.U32 R13, R10.reuse, R13, RZ ;  /* 0x0000000d0a0d9227 */ /* 0x040fe200078e00ff */
[----:B------:R-:W-:Y:S04]  /*4f50*/  @!P1 SHF.R.U32.HI R8, RZ, R9, R8 ;  /* 0x00000009ff089219 */ /* 0x000fe80000011608 */
[----:B------:R-:W-:Y:S01]  /*4f60*/  @!P1 SEL R8, R11, R8, !P2 ;  /* 0x000000080b089207 */ /* 0x000fe20005000000 */
[----:B------:R-:W1:Y:S01]  /*4f70*/  SYNCS.PHASECHK.TRANS64.TRYWAIT P5, [UR13+0xb8], R14 ;  /* 0x0000b80eff0075a7 */ /* 0x000e6200080a110d */
[----:B-----5:R-:W2:Y:S02]  /*4f80*/  @!P1 LDC R0, c[0x0][0xb20] ;  /* 0x0002c800ff009b82 */ /* 0x020ea40000000800 */
[----:B--2---:R-:W-:Y:S04]  /*4f90*/  @!P1 SHF.R.U32.HI R0, RZ, R0, R13 ;  /* 0x00000000ff009219 */ /* 0x004fe8000001160d */
[----:B------:R-:W-:Y:S05]  /*4fa0*/  @!P1 SEL R9, R10, R0, !P0 ;  /* 0x000000000a099207 */ /* 0x000fea0004000000 */
[----:B------:R-:W-:Y:S02]  /*4fb0*/  @!P1 IMAD.IADD R0, R9, 0x1, -R8 ;  /* 0x0000000109009824 */ /* 0x000fe400078e0a08 */
[----:B------:R-:W-:Y:S02]  /*4fc0*/  @!P1 IMAD.IADD R8, R8, 0x1, -R9 ;  /* 0x0000000108089824 */ /* 0x000fe400078e0a09 */
[----:B------:R-:W-:Y:S02]  /*4fd0*/  @!P1 IMAD R11, R0, R2, R11 ;  /* 0x00000002000b9224 */ /* 0x000fe400078e020b */
[----:B------:R-:W-:Y:S01]  /*4fe0*/  @!P1 IMAD R10, R8, R12, R10 ;  /* 0x0000000c080a9224 */ /* 0x000fe200078e020a */
[----:B-1----:R-:W-:Y:S06]  /*4ff0*/  @!P5 BRA `(.L_x_100) ;  /* 0x0000003800e4d947 */ /* 0x002fec0003800000 */
.L_x_188:
[----:B------:R-:W-:Y:S01]  /*5000*/  @!P4 IADD3 R2, P0, PT, R30, 0x580, RZ ;  /* 0x000005801e02c810 */ /* 0x000fe20007f1e0ff */
[----:B------:R-:W-:Y:S01]  /*5010*/  UMOV UR18, 0x0 ;  /* 0x0000000000127882 */ /* 0x000fe20000000000 */
[----:B------:R-:W-:Y:S01]  /*5020*/  UMOV UR19, 0x10000000 ;  /* 0x1000000000137882 */ /* 0x000fe20000000000 */
[----:B------:R-:W-:Y:S01]  /*5030*/  VOTEU.ALL UP1, P4 ;  /* 0x0000000000ff7886 */ /* 0x000fe20002020000 */
[----:B------:R-:W-:Y:S01]  /*5040*/  @!P4 R2UR UR9, R2 ;  /* 0x000000000209c2ca */ /* 0x000fe200000e0000 */
[----:B-1----:R-:W-:Y:S01]  /*5050*/  @!P4 IMAD.X R0, RZ, RZ, R31, P0 ;  /* 0x000000ffff00c224 */ /* 0x002fe200000e061f */
[----:B------:R-:W-:Y:S01]  /*5060*/  UMOV UR12, UR36 ;  /* 0x00000024000c7c82 */ /* 0x000fe20008000000 */
[----:B------:R-:W-:Y:S01]  /*5070*/  @P3 R2UR UR36, R26 ;  /* 0x000000001a2432ca */ /* 0x000fe200000e0000 */
[----:B------:R-:W-:Y:S01]  /*5080*/  @!UP1 ULEA UR15, UR14, UR6, 0xd ;  /* 0x000000060e0f9291 */ /* 0x000fe2000f8e68ff */
[----:B------:R-:W-:Y:S01]  /*5090*/  ISETP.NE.AND P0, PT, R28, 0x2, PT ;  /* 0x000000021c00780c */ /* 0x000fe20003f05270 */
[----:B------:R-:W-:Y:S01]  /*50a0*/  @!UP1 UIADD3 UR10, UPT, UPT, UR10, 0x20, URZ ;  /* 0x000000200a0a9890 */ /* 0x000fe2000fffe0ff */
[----:B------:R-:W-:Y:S01]  /*50b0*/  @!P4 R2UR UR8, R0 ;  /* 0x000000000008c2ca */ /* 0x000fe200000e0000 */
[----:B------:R-:W-:Y:S01]  /*50c0*/  IMAD.IADD R15, R10, 0x1, R94 ;  /* 0x000000010a0f7824 */ /* 0x000fe200078e025e */
[----:B------:R-:W-:Y:S01]  /*50d0*/  SEL R0, RZ, 0x1, P0 ;  /* 0x00000001ff007807 */ /* 0x000fe20000000000 */
[----:B------:R-:W-:Y:S01]  /*50e0*/  IMAD.IADD R14, R11, 0x1, R95 ;  /* 0x000000010b0e7824 */ /* 0x000fe200078e025f */
[----:B------:R-:W-:Y:S02]  /*50f0*/  SEL R28, R28, RZ, P0 ;  /* 0x000000ff1c1c7207 */ /* 0x000fe40000000000 */
[----:B------:R-:W-:Y:S01]  /*5100*/  IMAD.U32 R8, RZ, RZ, UR9 ;  /* 0x00000009ff087e24 */ /* 0x000fe2000f8e00ff */
[----:B------:R-:W-:Y:S01]  /*5110*/  UIADD3 UR9, UPT, UPT, UR13, 0xa0, URZ ;  /* 0x000000a00d097890 */ /* 0x000fe2000fffe0ff */
[----:B------:R-:W-:Y:S03]  /*5120*/  LOP3.LUT R27, R27, R0, RZ, 0x3c, !PT ;  /* 0x000000001b1b7212 */ /* 0x000fe600078e3cff */
[----:B------:R-:W-:Y:S02]  /*5130*/  @!P4 R2UR UR16, R8 ;  /* 0x000000000810c2ca */ /* 0x000fe400000e0000 */
[----:B------:R-:W-:Y:S01]  /*5140*/  IMAD.U32 R9, RZ, RZ, UR8 ;  /* 0x00000008ff097e24 */ /* 0x000fe2000f8e00ff */
[----:B------:R-:W-:Y:S01]  /*5150*/  @!UP1 UIADD3 UR8, UPT, UPT, UR15, 0x200, URZ ;  /* 0x000002000f089890 */ /* 0x000fe2000fffe0ff */
[----:B------:R-:W-:Y:S01]  /*5160*/  VOTEU.ALL UP1, P4 ;  /* 0x0000000000ff7886 */ /* 0x000fe20002020000 */
[----:B------:R-:W-:Y:S02]  /*5170*/  UPRMT UR15, UR37, 0x654, UR9 ;  /* 0x00000654250f7896 */ /* 0x000fe40008000009 */
[----:B------:R-:W-:Y:S11]  /*5180*/  @!P4 R2UR UR17, R9 ;  /* 0x000000000911c2ca */ /* 0x000ff600000e0000 */
[----:B------:R-:W-:Y:S02]  /*5190*/  @!UPT UIADD3 URZ, UPT, UPT, URZ, URZ, URZ ;  /* 0x000000fffffff290 */ /* 0x000fe4000fffe0ff */
[----:B------:R2:W-:Y:S01]  /*51a0*/  @!UP1 UTMALDG.3D [UR8], [UR16], desc[UR18] ;  /* 0x00001208100095b4 */ /* 0x0005e20008011000 */
[----:B------:R2:W-:Y:S01]  /*51b0*/  @!P4 SYNCS.ARRIVE.TRANS64.RED.A0TR RZ, [UR13+0xa0], R25 ;  /* 0x0000a019ffffc9a7 */ /* 0x0005e2000830040d */
[----:B------:R-:W-:Y:S04]  /*51c0*/  UIADD3 UR13, UPT, UPT, UR14, 0x1, URZ ;  /* 0x000000010e0d7890 */ /* 0x000fe8000fffe0ff */
[----:B------:R-:W-:Y:S04]  /*51d0*/  UISETP.NE.AND UP1, UPT, UR13, 0x3, UPT ;  /* 0x000000030d00788c */ /* 0x000fe8000bf25270 */
[----:B------:R-:W-:Y:S02]  /*51e0*/  USEL UR14, URZ, 0x1, UP1 ;  /* 0x00000001ff0e7887 */ /* 0x000fe40008800000 */
[----:B------:R-:W-:Y:S02]  /*51f0*/  USEL UR13, UR13, URZ, UP1 ;  /* 0x000000ff0d0d7287 */ /* 0x000fe40008800000 */
[----:B------:R-:W-:Y:S02]  /*5200*/  UPLOP3.LUT UP1, UPT, UPT, UPT, UPT, 0x80, 0x8 ;  /* 0x000000000008789c */ /* 0x000fe40003f2f070 */
[----:B------:R-:W-:Y:S01]  /*5210*/  LOP3.LUT R29, R29, UR14, RZ, 0x3c, !PT ;  /* 0x0000000e1d1d7c12 */ /* 0x000fe2000f8e3cff */
[----:B------:R-:W-:Y:S01]  /*5220*/  SYNCS.ARRIVE.TRANS64.RED.A1T0 RZ, [UR15], RZ ;  /* 0x000000ffffff79a7 */ /* 0x000fe2000810040f */
[----:B------:R-:W-:Y:S07]  /*5230*/  @P3 BRA `(.L_x_101) ;  /* 0xfffffff4001c3947 */ /* 0x000fee000383ffff */
[----:B------:R-:W-:Y:S01]  /*5240*/  UIADD3 UR6, UPT, UPT, UR6, 0xb8, URZ ;  /* 0x000000b806067890 */ /* 0x000fe2000fffe0ff */
[----:B------:R-:W-:-:S03]  /*5250*/  SHF.L.U32 R2, R29, 0x1f, RZ ;  /* 0x0000001f1d027819 */ /* 0x000fc600000006ff */
[----:B------:R-:W-:-:S09]  /*5260*/  ULEA UR4, UR13, UR6, 0x3 ;  /* 0x000000060d047291 */ /* 0x000fd2000f8e18ff */
[----:B------:R-:W1:Y:S02]  /*5270*/  SYNCS.PHASECHK.TRANS64.TRYWAIT P0, [UR4], R2 ;  /* 0x00000002ff0075a7 */ /* 0x000e640008001104 */
[----:B-1----:R-:W-:Y:S05]  /*5280*/  @!P0 BRA `(.L_x_102) ;  /* 0x0000003800588947 */ /* 0x002fea0003800000 */
.L_x_190:
        /* <DEDUP_REMOVED lines=9> */
.L_x_192:
[----:B------:R-:W-:-:S04]  /*5320*/  UIADD3 UR5, UPT, UPT, UR5, 0x1, URZ ;  /* 0x0000000105057890 */ /* 0x000fc8000fffe0ff */
[----:B------:R-:W-:-:S04]  /*5330*/  UISETP.NE.AND UP0, UPT, UR5, 0x3, UPT ;  /* 0x000000030500788c */ /* 0x000fc8000bf05270 */
[----:B------:R-:W-:Y:S02]  /*5340*/  USEL UR4, URZ, 0x1, UP0 ;  /* 0x00000001ff047887 */ /* 0x000fe40008000000 */
[----:B------:R-:W-:-:S04]  /*5350*/  USEL UR5, UR5, URZ, UP0 ;  /* 0x000000ff05057287 */ /* 0x000fc80008000000 */
[----:B------:R-:W-:Y:S01]  /*5360*/  ULEA UR5, UR5, UR6, 0x3 ;  /* 0x0000000605057291 */ /* 0x000fe2000f8e18ff */
[----:B-1----:R-:W-:-:S04]  /*5370*/  LOP3.LUT R2, R29, UR4, RZ, 0x3c, !PT ;  /* 0x000000041d027c12 */ /* 0x002fc8000f8e3cff */
[----:B------:R-:W-:Y:S01]  /*5380*/  SHF.L.U32 R2, R2, 0x1f, RZ ;  /* 0x0000001f02027819 */ /* 0x000fe200000006ff */
[----:B------:R-:W-:-:S07]  /*5390*/  IMAD.U32 R0, RZ, RZ, UR5 ;  /* 0x00000005ff007e24 */ /* 0x000fce000f8e00ff */
.L_x_104:
[----:B-1----:R1:W4:Y:S02]  /*53a0*/  SYNCS.PHASECHK.TRANS64.TRYWAIT P0, [R0+URZ], R2 ;  /* 0x00000002000075a7 */ /* 0x00232400080011ff */
[----:B----4-:R-:W-:Y:S05]  /*53b0*/  @!P0 NANOSLEEP.SYNCS 0x989680 ;  /* 0x009896800000895d */ /* 0x010fea0003900000 */
[----:B------:R-:W4:Y:S02]  /*53c0*/  @!P0 SYNCS.PHASECHK.TRANS64 P0, [R0+URZ], R2 ;  /* 0x00000002000085a7 */ /* 0x000f2400080010ff */
[----:B--2-4-:R-:W-:Y:S05]  /*53d0*/  @P0 EXIT ;  /* 0x000000000000094d */ /* 0x014fea0003800000 */
[----:B------:R-:W-:Y:S05]  /*53e0*/  BRA `(.L_x_104) ;  /* 0xfffffffc00ec7947 */ /* 0x000fea000383ffff */
.L_x_92:
[----:B------:R-:W-:-:S06]  /*53f0*/  UISETP.GE.AND UP1, UPT, UR10, 0x4, UPT ;  /* 0x000000040a00788c */ /* 0x000fcc000bf26270 */
[----:B------:R-:W-:-:S13]  /*5400*/  PLOP3.LUT P0, PT, PT, PT, UP1, 0x80, 0x8 ;  /* 0x000000000008781c */ /* 0x000fda0003f0f018 */
[----:B------:R-:W-:Y:S05]  /*5410*/  @!P0 EXIT ;  /* 0x000000000000894d */ /* 0x000fea0003800000 */
[----:B------:R-:W-:Y:S01]  /*5420*/  BAR.SYNC.DEFER_BLOCKING 0x6, 0xa0 ;  /* 0x0182800000007b1d */ /* 0x000fe20000010000 */
[C---:B------:R-:W-:Y:S01]  /*5430*/  IMAD.SHL.U32 R107, R101.reuse, 0x20, RZ ;  /* 0x00000020656b7824 */ /* 0x040fe200078e00ff */
[C---:B------:R-:W-:Y:S01]  /*5440*/  LOP3.LUT R102, R101.reuse, 0x2, RZ, 0xc0, !PT ;  /* 0x0000000265667812 */ /* 0x040fe200078ec0ff */
[C---:B------:R-:W-:Y:S01]  /*5450*/  IMAD.SHL.U32 R2, R101.reuse, 0x4, RZ ;  /* 0x0000000465027824 */ /* 0x040fe200078e00ff */
[C---:B------:R-:W-:Y:S01]  /*5460*/  LOP3.LUT R108, R101.reuse, 0x60, RZ, 0xc0, !PT ;  /* 0x00000060656c7812 */ /* 0x040fe200078ec0ff */
[----:B------:R-:W-:Y:S01]  /*5470*/  IMAD.U32 R46, R101, 0x10000, RZ ;  /* 0x00010000652e7824 */ /* 0x000fe200078e00ff */
[----:B------:R-:W-:Y:S02]  /*5480*/  UMOV UR46, 0x400 ;  /* 0x00000400002e7882 */ /* 0x000fe40000000000 */
[----:B------:R-:W1:Y:S01]  /*5490*/  LDC R99, c[0x0][0x370] ;  /* 0x0000dc00ff637b82 */ /* 0x000e620000000800 */
[----:B------:R-:W-:Y:S01]  /*54a0*/  ULEA UR46, UR37, UR46, 0x18 ;  /* 0x0000002e252e7291 */ /* 0x000fe2000f8ec0ff */
[----:B------:R-:W-:Y:S01]  /*54b0*/  LOP3.LUT R3, R107, 0xc0, RZ, 0xc0, !PT ;  /* 0x000000c06b037812 */ /* 0x000fe200078ec0ff */
[----:B------:R-:W-:Y:S01]  /*54c0*/  IMAD.MOV.U32 R45, RZ, RZ, RZ ;  /* 0x000000ffff2d7224 */ /* 0x000fe200078e00ff */
[----:B------:R-:W-:Y:S01]  /*54d0*/  LOP3.LUT R101, R101, 0x4, RZ, 0xc0, !PT ;  /* 0x0000000465657812 */ /* 0x000fe200078ec0ff */
[----:B------:R-:W-:Y:S01]  /*54e0*/  UIADD3 UR50, UPT, UPT, UR46, 0x200, URZ ;  /* 0x000002002e327890 */ /* 0x000fe2000fffe0ff */
[----:B------:R-:W-:-:S02]  /*54f0*/  LOP3.LUT R2, R3, 0x18, R2, 0xf8, !PT ;  /* 0x0000001803027812 */ /* 0x000fc400078ef802 */
[----:B------:R-:W-:Y:S01]  /*5500*/  CS2R R104, SRZ ;  /* 0x0000000000687805 */ /* 0x000fe2000001ff00 */
[----:B------:R-:W2:Y:S01]  /*5510*/  LDC R42, c[0x0][0xb0c] ;  /* 0x0002c300ff2a7b82 */ /* 0x000ea20000000800 */
[----:B------:R-:W-:Y:S01]  /*5520*/  LOP3.LUT R46, R46, 0x600000, RZ, 0xc0, !PT ;  /* 0x006000002e2e7812 */ /* 0x000fe200078ec0ff */
[----:B------:R-:W-:Y:S01]  /*5530*/  IMAD.MOV.U32 R112, RZ, RZ, RZ ;  /* 0x000000ffff707224 */ /* 0x000fe200078e00ff */
[----:B------:R-:W-:Y:S01]  /*5540*/  IADD3 R106, PT, PT, -R101, 0x2, RZ ;  /* 0x00000002656a7810 */ /* 0x000fe20007ffe1ff */
[----:B------:R-:W-:Y:S01]  /*5550*/  IMAD.MOV R102, RZ, RZ, -R102 ;  /* 0x000000ffff667224 */ /* 0x000fe200078e0a66 */
[----:B------:R-:W-:Y:S01]  /*5560*/  LOP3.LUT R107, R2, 0xf20, R107, 0xf8, !PT ;  /* 0x00000f20026b7812 */ /* 0x000fe200078ef86b */
[----:B------:R-:W-:Y:S01]  /*5570*/  IMAD.MOV R101, RZ, RZ, -R101 ;  /* 0x000000ffff657224 */ /* 0x000fe200078e0a65 */
[----:B------:R-:W3:Y:S01]  /*5580*/  LDCU.64 UR52, c[0x0][0x348] ;  /* 0x00006900ff3477ac */ /* 0x000ee20008000a00 */
[----:B------:R-:W4:Y:S01]  /*5590*/  LDC R97, c[0x0][0xb20] ;  /* 0x0002c800ff617b82 */ /* 0x000f220000000800 */
[----:B------:R-:W3:Y:S01]  /*55a0*/  LDS R0, [UR46+0x190] ;  /* 0x0001902eff007984 */ /* 0x000ee20008000800 */
[----:B------:R-:W-:Y:S01]  /*55b0*/  IMAD.SHL.U32 R106, R106, 0x10, RZ ;  /* 0x000000106a6a7824 */ /* 0x000fe200078e00ff */
[----:B------:R-:W-:Y:S01]  /*55c0*/  LEA R107, R107, UR50, 0x1 ;  /* 0x000000326b6b7c11 */ /* 0x000fe2000f8e08ff */
[----:B------:R-:W-:Y:S01]  /*55d0*/  UMOV UR49, 0x1 ;  /* 0x0000000100317882 */ /* 0x000fe20000000000 */
[----:B------:R-:W-:Y:S01]  /*55e0*/  UMOV UR54, URZ ;  /* 0x000000ff00367c82 */ /* 0x000fe20008000000 */
[----:B------:R-:W1:Y:S02]  /*55f0*/  LDCU.64 UR38, c[0x0][0x888] ;  /* 0x00011100ff2677ac */ /* 0x000e640008000a00 */
[----:B------:R-:W1:Y:S01]  /*5600*/  LDC R41, c[0x0][0xb30] ;  /* 0x0002cc00ff297b82 */ /* 0x000e620000000800 */
[----:B------:R-:W-:Y:S01]  /*5610*/  UMOV UR48, URZ ;  /* 0x000000ff00307c82 */ /* 0x000fe20008000000 */
[----:B------:R-:W-:-:S06]  /*5620*/  UMOV UR47, URZ ;  /* 0x000000ff002f7c82 */ /* 0x000fcc0008000000 */
[----:B------:R-:W1:Y:S08]  /*5630*/  LDC.64 R92, c[0x0][0xb10] ;  /* 0x0002c400ff5c7b82 */ /* 0x000e700000000a00 */
[----:B------:R-:W1:Y:S08]  /*5640*/  LDC.64 R38, c[0x0][0xb18] ;  /* 0x0002c600ff267b82 */ /* 0x000e700000000a00 */
[----:B------:R-:W1:Y:S08]  /*5650*/  LDC.64 R88, c[0x0][0x888] ;  /* 0x00022200ff587b82 */ /* 0x000e700000000a00 */
[----:B------:R-:W1:Y:S01]  /*5660*/  LDC.64 R36, c[0x0][0xb28] ;  /* 0x0002ca00ff247b82 */ /* 0x000e620000000a00 */
[----:B---3--:R-:W-:-:S07]  /*5670*/  IMAD.IADD R46, R0, 0x1, R46 ;  /* 0x00000001002e7824 */ /* 0x008fce00078e022e */
[----:B------:R-:W3:Y:S08]  /*5680*/  LDC.64 R90, c[0x0][0x890] ;  /* 0x00022400ff5a7b82 */ /* 0x000ef00000000a00 */
[----:B------:R-:W1:Y:S08]  /*5690*/  LDC.64 R86, c[0x0][0x8b0] ;  /* 0x00022c00ff567b82 */ /* 0x000e700000000a00 */
[----:B------:R-:W1:Y:S08]  /*56a0*/  LDC.64 R84, c[0x0][0x8a8] ;  /* 0x00022a00ff547b82 */ /* 0x000e700000000a00 */
[----:B--2-4-:R-:W1:Y:S02]  /*56b0*/  LDC R98, c[0x0][0x374] ;  /* 0x0000dd00ff627b82 */ /* 0x014e640000000800 */
.L_x_136:
[----:B------:R-:W-:Y:S02]  /*56c0*/  LEA R0, R112, UR46, 0x3 ;  /* 0x0000002e70007c11 */ /* 0x000fe4000f8e18ff */
[----:B------:R-:W-:Y:S02]  /*56d0*/  SHF.L.U32 R2, R104, 0x1f, RZ ;  /* 0x0000001f68027819 */ /* 0x000fe400000006ff */
[----:B------:R-:W-:Y:S02]  /*56e0*/  LEA R16, R112, UR46, 0x4 ;  /* 0x0000002e70107c11 */ /* 0x000fe4000f8e20ff */
[----:B------:R-:W2:Y:S02]  /*56f0*/  SYNCS.PHASECHK.TRANS64.TRYWAIT P0, [R0+URZ+0xe0], R2 ;  /* 0x0000e002000075a7 */ /* 0x000ea400080011ff */
[----:B--2---:R-:W-:Y:S05]  /*5700*/  @!P0 BRA `(.L_x_105) ;  /* 0x0000003400688947 */ /* 0x004fea0003800000 */
.L_x_193:
[----:B------:R-:W4:Y:S01]  /*5710*/  LDC.64 R10, c[0x0][0xb10] ;  /* 0x0002c400ff0a7b82 */ /* 0x000f220000000a00 */
[----:B------:R-:W3:Y:S01]  /*5720*/  LDS.128 R16, [R16+0x170] ;  /* 0x0001700010107984 */ /* 0x000ee20000000c00 */
[----:B-1----:R-:W-:Y:S01]  /*5730*/  ISETP.NE.AND P1, PT, R41, 0x1, PT ;  /* 0x000000012900780c */ /* 0x002fe20003f25270 */
[----:B--2---:R-:W-:Y:S01]  /*5740*/  VIADD R0, R0, 0xf0 ;  /* 0x000000f000007836 */ /* 0x004fe20000000000 */
[----:B------:R-:W-:Y:S04]  /*5750*/  ISETP.GE.AND P0, PT, R40, 0x1, PT ;  /* 0x000000012800780c */ /* 0x000fe80003f06270 */
[----:B------:R-:W1:Y:S01]  /*5760*/  LDC.64 R8, c[0x0][0xb18] ;  /* 0x0002c600ff087b82 */ /* 0x000e620000000a00 */
[----:B------:R-:W-:Y:S01]  /*5770*/  PRMT R0, RZ, 0x654, R0 ;  /* 0x00000654ff007816 */ /* 0x000fe20000000000 */
[----:B------:R-:W-:Y:S01]  /*5780*/  @!PT LDS RZ, [RZ] ;  /* 0x00000000fffff984 */ /* 0x000fe20000000800 */
[----:B------:R-:W-:Y:S01]  /*5790*/  @!PT LDS RZ, [RZ] ;  /* 0x00000000fffff984 */ /* 0x000fe20000000800 */
[----:B------:R-:W-:Y:S01]  /*57a0*/  @!PT LDS RZ, [RZ] ;  /* 0x00000000fffff984 */ /* 0x000fe20000000800 */
[----:B------:R-:W-:Y:S01]  /*57b0*/  @!PT LDS RZ, [RZ] ;  /* 0x00000000fffff984 */ /* 0x000fe20000000800 */
[----:B------:R2:W-:Y:S06]  /*57c0*/  MEMBAR.ALL.CTA ;  /* 0x0000000000007992 */ /* 0x0005ec0000008000 */
[----:B--2---:R-:W2:Y:S01]  /*57d0*/  FENCE.VIEW.ASYNC.S ;  /* 0x00000000000073c6 */ /* 0x004ea20000000000 */
[----:B------:R-:W1:Y:S08]  /*57e0*/  @!P1 LDC R12, c[0x0][0xb20] ;  /* 0x0002c800ff0c9b82 */ /* 0x000e700000000800 */
[----:B------:R-:W1:Y:S01]  /*57f0*/  @!P1 LDC R7, c[0x0][0xb0c] ;  /* 0x0002c300ff079b82 */ /* 0x000e620000000800 */
[----:B--2---:R2:W-:Y:S01]  /*5800*/  SYNCS.ARRIVE.TRANS64.RED.A1T0 RZ, [R0+URZ], RZ ;  /* 0x000000ff00ff79a7 */ /* 0x0045e200081004ff */
[----:B---3--:R-:W-:Y:S04]  /*5810*/  LOP3.LUT P4, RZ, R18, 0x1, RZ, 0xc0, !PT ;  /* 0x0000000112ff7812 */ /* 0x008fe8000788c0ff */
[----:B------:R-:W-:Y:S09]  /*5820*/  P2R R109, PR, RZ, 0x10 ;  /* 0x00000010ff6d7803 */ /* 0x000ff20000000000 */
[----:B------:R-:W-:Y:S02]  /*5830*/  @P4 MOV R44, R16 ;  /* 0x00000010002c4202 */ /* 0x000fe40000000f00 */
[----:B------:R-:W-:Y:S01]  /*5840*/  @P4 LOP3.LUT R43, R17, 0xffff, RZ, 0xc0, !PT ;  /* 0x0000ffff112b4812 */ /* 0x000fe200078ec0ff */
[----:B--2-4-:R-:W-:Y:S06]  /*5850*/  @!P0 BRA `(.L_x_106) ;  /* 0x0000000000a48947 */ /* 0x014fec0003800000 */
[----:B------:R-:W-:Y:S01]  /*5860*/  IMAD.HI.U32 R0, R98, R39, RZ ;  /* 0x0000002762007227 */ /* 0x000fe200078e00ff */
[----:B------:R-:W-:Y:S02]  /*5870*/  ISETP.NE.AND P0, PT, R38, 0x1, PT ;  /* 0x000000012600780c */ /* 0x000fe40003f05270 */
[----:B------:R-:W-:Y:S01]  /*5880*/  ISETP.NE.AND P2, PT, R40, 0x1, PT ;  /* 0x000000012800780c */ /* 0x000fe20003f45270 */
[----:B------:R-:W-:Y:S01]  /*5890*/  IMAD.HI.U32 R4, R99, R92, RZ ;  /* 0x0000005c63047227 */ /* 0x000fe200078e00ff */
[----:B------:R-:W-:Y:S02]  /*58a0*/  SHF.R.U32.HI R0, RZ, R97, R0 ;  /* 0x00000061ff007219 */ /* 0x000fe40000011600 */
[----:B------:R-:W-:Y:S01]  /*58b0*/  ISETP.NE.AND P3, PT, R42, 0x1, PT ;  /* 0x000000012a00780c */ /* 0x000fe20003f65270 */
[----:B------:R-:W-:Y:S01]  /*58c0*/  IMAD.HI.U32 R6, R43, R39, RZ ;  /* 0x000000272b067227 */ /* 0x000fe200078e00ff */
[-C--:B------:R-:W-:Y:S02]  /*58d0*/  SHF.R.U32.HI R4, RZ, R93.reuse, R4 ;  /* 0x0000005dff047219 */ /* 0x080fe40000011604 */
[----:B------:R-:W-:Y:S01]  /*58e0*/  SEL R0, R98, R0, !P0 ;  /* 0x0000000062007207 */ /* 0x000fe20004000000 */
[----:B------:R-:W-:Y:S01]  /*58f0*/  IMAD.HI.U32 R5, R44, R92, RZ ;  /* 0x0000005c2c057227 */ /* 0x000fe200078e00ff */
[----:B------:R-:W-:Y:S03]  /*5900*/  SEL R4, R99, R4, !P3 ;  /* 0x0000000463047207 */ /* 0x000fe60005800000 */
[-C--:B------:R-:W-:Y:S01]  /*5910*/  IMAD.HI.U32 R3, R0, R36.reuse, RZ ;  /* 0x0000002400037227 */ /* 0x080fe200078e00ff */
[----:B------:R-:W-:Y:S03]  /*5920*/  SHF.R.U32.HI R5, RZ, R93, R5 ;  /* 0x0000005dff057219 */ /* 0x000fe60000011605 */
[----:B------:R-:W-:Y:S01]  /*5930*/  IMAD.HI.U32 R2, R4, R36, RZ ;  /* 0x0000002404027227 */ /* 0x000fe200078e00ff */
[----:B------:R-:W-:Y:S02]  /*5940*/  @P2 SHF.R.U32.HI R0, RZ, R37, R3 ;  /* 0x00000025ff002219 */ /* 0x000fe40000011603 */
[----:B------:R-:W-:Y:S02]  /*5950*/  SHF.R.U32.HI R3, RZ, R97, R6 ;  /* 0x00000061ff037219 */ /* 0x000fe40000011606 */
[----:B------:R-:W-:Y:S01]  /*5960*/  @P2 SHF.R.U32.HI R4, RZ, R37, R2 ;  /* 0x00000025ff042219 */ /* 0x000fe20000011602 */
[----:B------:R-:W-:Y:S01]  /*5970*/  IMAD R0, R40, R0, RZ ;  /* 0x0000000028007224 */ /* 0x000fe200078e02ff */
[----:B------:R-:W-:Y:S02]  /*5980*/  SEL R3, R43, R3, !P0 ;  /* 0x000000032b037207 */ /* 0x000fe40004000000 */
[----:B------:R-:W-:Y:S01]  /*5990*/  SEL R2, R44, R5, !P3 ;  /* 0x000000052c027207 */ /* 0x000fe20005800000 */
[----:B------:R-:W-:Y:S01]  /*59a0*/  IMAD R5, R40, R4, RZ ;  /* 0x0000000428057224 */ /* 0x000fe200078e02ff */
[C---:B------:R-:W-:Y:S01]  /*59b0*/  ISETP.GE.AND P0, PT, R3.reuse, R0, PT ;  /* 0x000000000300720c */ /* 0x040fe20003f06270 */
[C---:B------:R-:W-:Y:S03]  /*59c0*/  IMAD.HI.U32 R0, R3.reuse, R36, RZ ;  /* 0x0000002403007227 */ /* 0x040fe600078e00ff */
[C---:B------:R-:W-:Y:S02]  /*59d0*/  ISETP.GE.OR P0, PT, R2.reuse, R5, P0 ;  /* 0x000000050200720c */ /* 0x040fe40000706670 */
[----:B------:R-:W-:Y:S04]  /*59e0*/  SHF.R.U32.HI R0, RZ, R37, R0 ;  /* 0x00000025ff007219 */ /* 0x000fe80000011600 */
[C---:B------:R-:W-:Y:S05]  /*59f0*/  SEL R6, R3.reuse, R0, !P2 ;  /* 0x0000000003067207 */ /* 0x040fea0005000000 */
        /* <DEDUP_REMOVED lines=14> */
[----:B------:R-:W-:Y:S07]  /*5ae0*/  IMAD R43, R3, R38, R43 ;  /* 0x00000026032b7224 */ /* 0x000fee00078e022b */
.L_x_106:
[----:B-1----:R-:W-:Y:S01]  /*5af0*/  @!P1 ISETP.NE.AND P0, PT, R8, 0x1, PT ;  /* 0x000000010800980c */ /* 0x002fe20003f05270 */
[----:B------:R-:W-:Y:S01]  /*5b00*/  @!P1 IMAD.HI.U32 R0, R44, R10, RZ ;  /* 0x0000000a2c009227 */ /* 0x000fe200078e00ff */
[----:B------:R-:W-:Y:S01]  /*5b10*/  @!P1 ISETP.NE.AND P2, PT, R7, 0x1, PT ;  /* 0x000000010700980c */ /* 0x000fe20003f45270 */
[----:B------:R-:W-:Y:S01]  /*5b20*/  ULOP3.LUT UP0, URZ, UR50, 0x1b0, URZ, 0xc0, !UPT ;  /* 0x000001b032ff7892 */ /* 0x000fe2000f80c0ff */
[----:B------:R-:W-:Y:S01]  /*5b30*/  R2UR UR42, R14 ;  /* 0x000000000e2a72ca */ /* 0x000fe200000e0000 */
[----:B------:R-:W-:Y:S01]  /*5b40*/  @!P1 IMAD.HI.U32 R2, R43, R9, RZ ;  /* 0x000000092b029227 */ /* 0x000fe200078e00ff */
[----:B------:R-:W-:Y:S02]  /*5b50*/  @!P1 SHF.R.U32.HI R0, RZ, R11, R0 ;  /* 0x0000000bff009219 */ /* 0x000fe40000011600 */
[----:B------:R-:W-:Y:S01]  /*5b60*/  R2UR UR41, R15 ;  /* 0x000000000f2972ca */ /* 0x000fe200000e0000 */
[----:B------:R-:W-:Y:S01]  /*5b70*/  VIADD R112, R112, 0x1 ;  /* 0x0000000170707836 */ /* 0x000fe20000000000 */
[----:B------:R-:W-:Y:S02]  /*5b80*/  @!P1 SHF.R.U32.HI R2, RZ, R12, R2 ;  /* 0x0000000cff029219 */ /* 0x000fe40000011602 */
[----:B------:R-:W-:Y:S02]  /*5b90*/  @!P1 SEL R3, R44, R0, !P2 ;  /* 0x000000002c039207 */ /* 0x000fe40005000000 */
[----:B------:R-:W-:Y:S02]  /*5ba0*/  @!P1 SEL R2, R43, R2, !P0 ;  /* 0x000000022b029207 */ /* 0x000fe40004000000 */
[----:B------:R-:W-:Y:S01]  /*5bb0*/  @P4 SHF.R.U32.HI R103, RZ, 0x10, R17 ;  /* 0x00000010ff674819 */ /* 0x000fe20000011611 */
[----:B------:R-:W-:Y:S02]  /*5bc0*/  USHF.L.U32 UR42, UR42, 0x7, URZ ;  /* 0x000000072a2a7899 */ /* 0x000fe400080006ff */
[----:B------:R-:W-:Y:S02]  /*5bd0*/  @!P1 IMAD.IADD R0, R2, 0x1, -R3 ;  /* 0x0000000102009824 */ /* 0x000fe400078e0a03 */
[----:B------:R-:W-:Y:S01]  /*5be0*/  @!P1 IMAD.IADD R2, R3, 0x1, -R2 ;  /* 0x0000000103029824 */ /* 0x000fe200078e0a02 */
[----:B------:R-:W-:Y:S01]  /*5bf0*/  USHF.L.U32 UR41, UR41, 0x6, URZ ;  /* 0x0000000629297899 */ /* 0x000fe200080006ff */
[----:B------:R-:W-:Y:S02]  /*5c00*/  @!P1 IMAD R44, R0, R7, R44 ;  /* 0x00000007002c9224 */ /* 0x000fe400078e022c */
[----:B------:R-:W-:Y:S01]  /*5c10*/  @!P1 IMAD R43, R2, R8, R43 ;  /* 0x00000008022b9224 */ /* 0x000fe200078e022b */
[----:B------:R-:W-:Y:S08]  /*5c20*/  BRA.U !UP0, `(.L_x_107) ;  /* 0x00000001087c7547 */ /* 0x000ff0000b800000 */
[----:B------:R-:W1:Y:S01]  /*5c30*/  LDCU.64 UR8, c[0x4][0x80] ;  /* 0x01001000ff0877ac */ /* 0x000e620008000a00 */
[----:B------:R-:W-:Y:S01]  /*5c40*/  MOV R2, 0x0 ;  /* 0x0000000000027802 */ /* 0x000fe20000000f00 */
[----:B------:R-:W-:Y:S02]  /*5c50*/  HFMA2 R12, -RZ, RZ, 0, 5.9604644775390625e-08 ;  /* 0x00000001ff0c7431 */ /* 0x000fe400000001ff */
[----:B------:R-:W-:Y:S01]  /*5c60*/  IMAD.MOV.U32 R8, RZ, RZ, 0x70 ;  /* 0x00000070ff087424 */ /* 0x000fe200078e00ff */
[----:B------:R2:W3:Y:S01]  /*5c70*/  LDC.64 R14, c[0x4][R2] ;  /* 0x01000000020e7b82 */ /* 0x0004e20000000a00 */
[----:B------:R-:W4:Y:S01]  /*5c80*/  LDCU.64 UR6, c[0x4][0x88] ;  /* 0x01001100ff0677ac */ /* 0x000f220008000a00 */
[----:B------:R-:W-:Y:S01]  /*5c90*/  IMAD.MOV.U32 R13, RZ, RZ, RZ ;  /* 0x000000ffff0d7224 */ /* 0x000fe200078e00ff */
[----:B------:R-:W2:Y:S01]  /*5ca0*/  LDCU.64 UR4, c[0x4][0x8] ;  /* 0x01000100ff0477ac */ /* 0x000ea20008000a00 */
[----:B-1----:R-:W-:Y:S01]  /*5cb0*/  MOV R5, UR9 ;  /* 0x0000000900057c02 */ /* 0x002fe20008000f00 */
[----:B------:R-:W-:Y:S01]  /*5cc0*/  IMAD.U32 R4, RZ, RZ, UR8 ;  /* 0x00000008ff047e24 */ /* 0x000fe2000f8e00ff */
[----:B----4-:R-:W-:Y:S01]  /*5cd0*/  MOV R7, UR7 ;  /* 0x0000000700077c02 */ /* 0x010fe20008000f00 */
[----:B------:R-:W-:Y:S01]  /*5ce0*/  IMAD.U32 R6, RZ, RZ, UR6 ;  /* 0x00000006ff067e24 */ /* 0x000fe2000f8e00ff */
[----:B--2---:R-:W-:Y:S01]  /*5cf0*/  MOV R11, UR5 ;  /* 0x00000005000b7c02 */ /* 0x004fe20008000f00 */
[----:B------:R-:W-:Y:S02]  /*5d00*/  IMAD.U32 R10, RZ, RZ, UR4 ;  /* 0x00000004ff0a7e24 */ /* 0x000fe4000f8e00ff */
[----:B------:R-:W-:Y:S07]  /*5d10*/  LEPC R20, `(.L_x_108) ;  /* 0x000000001014794e */ /* 0x000fee0000000000 */
[----:B---3-5:R-:W-:Y:S05]  /*5d20*/  CALL.ABS.NOINC R14 ;  /* 0x000000000e007343 */ /* 0x028fea0003c00000 */
.L_x_108:
[----:B------:R-:W1:Y:S01]  /*5d30*/  LDCU.64 UR8, c[0x4][0x80] ;  /* 0x01001000ff0877ac */ /* 0x000e620008000a00 */
[----:B------:R-:W2:Y:S01]  /*5d40*/  LDC.64 R2, c[0x4][R2] ;  /* 0x0100000002027b82 */ /* 0x000ea20000000a00 */
[----:B------:R-:W-:Y:S02]  /*5d50*/  HFMA2 R12, -RZ, RZ, 0, 5.9604644775390625e-08 ;  /* 0x00000001ff0c7431 */ /* 0x000fe400000001ff */
[----:B------:R-:W-:Y:S02]  /*5d60*/  IMAD.MOV.U32 R8, RZ, RZ, 0x70 ;  /* 0x00000070ff087424 */ /* 0x000fe400078e00ff */
[----:B------:R-:W-:Y:S01]  /*5d70*/  IMAD.MOV.U32 R13, RZ, RZ, RZ ;  /* 0x000000ffff0d7224 */ /* 0x000fe200078e00ff */
[----:B------:R-:W3:Y:S01]  /*5d80*/  LDCU.64 UR6, c[0x4][0x88] ;  /* 0x01001100ff0677ac */ /* 0x000ee20008000a00 */
[----:B------:R-:W4:Y:S01]  /*5d90*/  LDCU.64 UR4, c[0x4][0x8] ;  /* 0x01000100ff0477ac */ /* 0x000f220008000a00 */
[----:B-1----:R-:W-:Y:S02]  /*5da0*/  MOV R4, UR8 ;  /* 0x0000000800047c02 */ /* 0x002fe40008000f00 */
[----:B------:R-:W-:Y:S02]  /*5db0*/  MOV R5, UR9 ;  /* 0x0000000900057c02 */ /* 0x000fe40008000f00 */
[----:B---3--:R-:W-:Y:S01]  /*5dc0*/  MOV R7, UR7 ;  /* 0x0000000700077c02 */ /* 0x008fe20008000f00 */
[----:B------:R-:W-:Y:S01]  /*5dd0*/  IMAD.U32 R6, RZ, RZ, UR6 ;  /* 0x00000006ff067e24 */ /* 0x000fe2000f8e00ff */
[----:B----4-:R-:W-:Y:S01]  /*5de0*/  MOV R11, UR5 ;  /* 0x00000005000b7c02 */ /* 0x010fe20008000f00 */
[----:B------:R-:W-:Y:S02]  /*5df0*/  IMAD.U32 R10, RZ, RZ, UR4 ;  /* 0x00000004ff0a7e24 */ /* 0x000fe4000f8e00ff */
[----:B------:R-:W-:Y:S07]  /*5e00*/  LEPC R20, `(.L_x_107) ;  /* 0x000000001014794e */ /* 0x000fee0000000000 */
[----:B--2---:R-:W-:Y:S05]  /*5e10*/  CALL.ABS.NOINC R2 ;  /* 0x0000000002007343 */ /* 0x004fea0003c00000 */
.L_x_107:
[----:B------:R-:W-:Y:S01]  /*5e20*/  ISETP.NE.U32.AND P4, PT, R90, RZ, PT ;  /* 0x000000ff5a00720c */ /* 0x000fe20003f85070 */
[----:B------:R-:W-:Y:S01]  /*5e30*/  ULOP3.LUT UR4, UR49, 0x1, URZ, 0x3c, !UPT ;  /* 0x0000000131047892 */ /* 0x000fe2000f8e3cff */
[----:B------:R-:W-:Y:S01]  /*5e40*/  ISETP.NE.U32.AND P1, PT, R86, RZ, PT ;  /* 0x000000ff5600720c */ /* 0x000fe20003f25070 */
[----:B------:R-:W-:Y:S01]  /*5e50*/  IMAD.U32 R0, RZ, RZ, UR54 ;  /* 0x00000036ff007e24 */ /* 0x000fe2000f8e00ff */
[----:B------:R-:W-:Y:S02]  /*5e60*/  ISETP.NE.AND.EX P4, PT, R91, RZ, PT, P4 ;  /* 0x000000ff5b00720c */ /* 0x000fe40003f85340 */
[----:B------:R-:W-:Y:S01]  /*5e70*/  PLOP3.LUT P0, PT, PT, PT, PT, 0x8, 0x80 ;  /* 0x000000000080781c */ /* 0x000fe20003f0e170 */
[----:B------:R-:W-:Y:S01]  /*5e80*/  IMAD.U32 R71, RZ, RZ, UR4 ;  /* 0x00000004ff477e24 */ /* 0x000fe2000f8e00ff */
[----:B------:R-:W-:Y:S02]  /*5e90*/  ISETP.NE.AND.EX P1, PT, R87, RZ, PT, P1 ;  /* 0x000000ff5700720c */ /* 0x000fe40003f25310 */
[----:B------:R-:W-:Y:S02]  /*5ea0*/  P2R R113, PR, RZ, 0x1 ;  /* 0x00000001ff717803 */ /* 0x000fe40000000000 */
[----:B------:R-:W-:Y:S05]  /*5eb0*/  LEA R0, R0, UR46, 0x3 ;  /* 0x0000002e00007c11 */ /* 0x000fea000f8e18ff */
[----:B------:R-:W-:Y:S05]  /*5ec0*/  @!P4 BRA `(.L_x_109) ;  /* 0x00000000002cc947 */ /* 0x000fea0003800000 */
[----:B------:R-:W-:Y:S01]  /*5ed0*/  ISETP.NE.U32.AND P0, PT, R88, RZ, PT ;  /* 0x000000ff5800720c */ /* 0x000fe20003f05070 */
[----:B------:R-:W-:Y:S03]  /*5ee0*/  IMAD.MOV.U32 R96, RZ, RZ, 0x1 ;  /* 0x00000001ff607424 */ /* 0x000fe600078e00ff */
[----:B------:R-:W-:Y:S11]  /*5ef0*/  ISETP.NE.AND.EX P0, PT, R89, RZ, PT, P0 ;  /* 0x000000ff5900720c */ /* 0x000ff60003f05300 */
[----:B------:R-:W-:Y:S02]  /*5f00*/  @!UPT UIADD3 URZ, UPT, UPT, URZ, URZ, URZ ;  /* 0x000000fffffff290 */ /* 0x000fe4000fffe0ff */
[----:B------:R-:W1:Y:S01]  /*5f10*/  @P0 LDC.64 R4, c[0x0][0x888] ;  /* 0x00022200ff040b82 */ /* 0x000e620000000a00 */
[----:B------:R-:W-:Y:S04]  /*5f20*/  @P0 IMAD R2, R90, UR36, RZ ;  /* 0x000000245a020c24 */ /* 0x000fe8000f8e02ff */
[----:B-1----:R-:W-:Y:S04]  /*5f30*/  @P0 IMAD.WIDE R4, R2, 0x4, R4 ;  /* 0x0000000402040825 */ /* 0x002fe800078e0204 */
[----:B------:R-:W-:Y:S01]  /*5f40*/  HFMA2 R2, -RZ, RZ, 0, 5.9604644775390625e-08 ;  /* 0x00000001ff027431 */ /* 0x000fe200000001ff */
[----:B-----5:R1:W5:Y:S04]  /*5f50*/  @P0 LDG.E R49, desc[UR44][R4.64] ;  /* 0x0000002c04310981 */ /* 0x020368000c1e1900 */
[----:B------:R-:W-:Y:S01]  /*5f60*/  @!P0 PRMT R96, R2, 0x7610, R96 ;  /* 0x0000761002608816 */ /* 0x000fe20000000060 */
[----:B-1----:R-:W2:Y:S06]  /*5f70*/  @!P0 LDC R49, c[0x0][0x880] ;  /* 0x00022000ff318b82 */ /* 0x002eac0000000800 */
.L_x_109:
[----:B------:R-:W-:Y:S05]  /*5f80*/  @!P1 BRA `(.L_x_110) ;  /* 0x0000000000209947 */ /* 0x000fea0003800000 */
[----:B------:R-:W-:Y:S04]  /*5f90*/  ISETP.NE.U32.AND P0, PT, R84, RZ, PT ;  /* 0x000000ff5400720c */ /* 0x000fe80003f05070 */
[----:B------:R-:W-:Y:S11]  /*5fa0*/  ISETP.NE.AND.EX P0, PT, R85, RZ, PT, P0 ;  /* 0x000000ff5500720c */ /* 0x000ff60003f05300 */
[----:B------:R-:W-:Y:S02]  /*5fb0*/  @!UPT UIADD3 URZ, UPT, UPT, URZ, URZ, URZ ;  /* 0x000000fffffff290 */ /* 0x000fe4000fffe0ff */
[----:B------:R-:W1:Y:S01]  /*5fc0*/  @P0 LDC.64 R4, c[0x0][0x8a8] ;  /* 0x00022a00ff040b82 */ /* 0x000e620000000a00 */
[----:B------:R-:W-:Y:S04]  /*5fd0*/  @P0 IMAD R2, R86, UR36, RZ ;  /* 0x0000002456020c24 */ /* 0x000fe8000f8e02ff */
[----:B-1----:R-:W-:Y:S05]  /*5fe0*/  @P0 IMAD.WIDE R4, R2, 0x4, R4 ;  /* 0x0000000402040825 */ /* 0x002fea00078e0204 */
[----:B-----5:R1:W5:Y:S02]  /*5ff0*/  @P0 LDG.E R47, desc[UR44][R4.64] ;  /* 0x0000002c042f0981 */ /* 0x020364000c1e1900 */
[----:B-1----:R-:W3:Y:S02]  /*6000*/  @!P0 LDC R47, c[0x0][0x8a0] ;  /* 0x00022800ff2f8b82 */ /* 0x002ee40000000800 */
.L_x_110:
[----:B------:R-:W-:Y:S01]  /*6010*/  UISETP.NE.AND UP0, UPT, UR51, URZ, UPT ;  /* 0x000000ff3300728c */ /* 0x000fe2000bf05270 */
[----:B------:R-:W-:Y:S08]  /*6020*/  ISETP.NE.AND P5, PT, R113, RZ, PT ;  /* 0x000000ff7100720c */ /* 0x000ff00003fa5270 */
[----:B------:R-:W-:Y:S05]  /*6030*/  BRA.U !UP0, `(.L_x_111) ;  /* 0x0000000108407547 */ /* 0x000fea000b800000 */
[----:B------:R-:W-:Y:S02]  /*6040*/  ISETP.NE.U32.AND P0, PT, R90, RZ, PT ;  /* 0x000000ff5a00720c */ /* 0x000fe40003f05070 */
[----:B------:R-:W-:Y:S02]  /*6050*/  PLOP3.LUT P1, PT, PT, PT, PT, 0x80, 0x8 ;  /* 0x000000000008781c */ /* 0x000fe40003f2f070 */
[----:B------:R-:W-:Y:S11]  /*6060*/  ISETP.NE.AND.EX P0, PT, R91, RZ, PT, P0 ;  /* 0x000000ff5b00720c */ /* 0x000ff60003f05300 */
[----:B------:R-:W-:Y:S02]  /*6070*/  @!UPT UIADD3 URZ, UPT, UPT, URZ, URZ, URZ ;  /* 0x000000fffffff290 */ /* 0x000fe4000fffe0ff */
[----:B------:R-:W-:Y:S01]  /*6080*/  @P0 LOP3.LUT P2, RZ, R96, 0xff, RZ, 0xc0, !PT ;  /* 0x000000ff60ff0812 */ /* 0x000fe2000784c0ff */
[----:B------:R-:W1:Y:S01]  /*6090*/  @P0 LDC.64 R2, c[0x0][0x888] ;  /* 0x00022200ff020b82 */ /* 0x000e620000000a00 */
[C---:B--2--5:R-:W-:Y:S02]  /*60a0*/  @!P0 FSETP.EQ.AND P5, PT, R49.reuse, RZ, PT ;  /* 0x000000ff3100820b */ /* 0x064fe40003fa2000 */
[----:B------:R-:W-:Y:S02]  /*60b0*/  @P0 PLOP3.LUT P1, PT, P2, PT, PT, 0x80, 0x8 ;  /* 0x000000000008081c */ /* 0x000fe4000172f070 */
[----:B------:R-:W-:Y:S02]  /*60c0*/  @P0 FSETP.NEU.AND P2, PT, R49, RZ, PT ;  /* 0x000000ff3100020b */ /* 0x000fe40003f4d000 */
[----:B-1----:R-:W-:Y:S02]  /*60d0*/  @P0 ISETP.NE.U32.AND P3, PT, R2, RZ, PT ;  /* 0x000000ff0200020c */ /* 0x002fe40003f65070 */
[----:B------:R-:W-:Y:S02]  /*60e0*/  @P0 SEL R2, RZ, 0xffffffff, P2 ;  /* 0xffffffffff020807 */ /* 0x000fe40001000000 */
[----:B------:R-:W-:Y:S05]  /*60f0*/  @P0 ISETP.NE.AND.EX P3, PT, R3, RZ, PT, P3 ;  /* 0x000000ff0300020c */ /* 0x000fea0003f65330 */
[----:B------:R-:W-:Y:S04]  /*6100*/  @!P1 SEL R2, RZ, 0xffffffff, P3 ;  /* 0xffffffffff029807 */ /* 0x000fe80001800000 */
[----:B------:R-:W-:Y:S04]  /*6110*/  @P0 LOP3.LUT R2, R2, 0x1, RZ, 0xc0, !PT ;  /* 0x0000000102020812 */ /* 0x000fe800078ec0ff */
[----:B------:R-:W-:Y:S04]  /*6120*/  @P0 ISETP.EQ.U32.AND P5, PT, R2, 0x1, PT ;  /* 0x000000010200080c */ /* 0x000fe80003fa2070 */
[----:B------:R-:W-:Y:S09]  /*6130*/  P2R R113, PR, RZ, 0x20 ;  /* 0x00000020ff717803 */ /* 0x000ff20000000000 */
.L_x_111:
[----:B------:R-:W-:Y:S01]  /*6140*/  @!P5 SHF.L.U32 R2, R71, 0x1f, RZ ;  /* 0x0000001f4702d819 */ /* 0x000fe200000006ff */
[----:B------:R-:W-:Y:S01]  /*6150*/  IMAD.U32 R68, RZ, RZ, UR54 ;  /* 0x00000036ff447e24 */ /* 0x000fe2000f8e00ff */
[----:B------:R-:W-:Y:S01]  /*6160*/  LEA R110, R45, UR46, 0x3 ;  /* 0x0000002e2d6e7c11 */ /* 0x000fe2000f8e18ff */
[----:B------:R-:W-:Y:S01]  /*6170*/  IMAD.SHL.U32 R115, R102, 0x10, RZ ;  /* 0x0000001066737824 */ /* 0x000fe200078e00ff */
[----:B------:R1:W4:Y:S01]  /*6180*/  @!P5 SYNCS.PHASECHK.TRANS64.TRYWAIT P1, [R0+URZ+0xa0], R2 ;  /* 0x0000a0020000d5a7 */ /* 0x00032200080211ff */
[----:B------:R-:W-:Y:S01]  /*6190*/  ISETP.NE.U32.AND P3, PT, RZ, UR38, PT ;  /* 0x00000026ff007c0c */ /* 0x000fe2000bf65070 */
[----:B------:R-:W-:Y:S01]  /*61a0*/  IMAD.SHL.U32 R68, R68, 0x2000, RZ ;  /* 0x0000200044447824 */ /* 0x000fe200078e00ff */
[----:B--2--5:R-:W-:Y:S01]  /*61b0*/  FSETP.NEU.AND P2, PT, R49, RZ, PT ;  /* 0x000000ff3100720b */ /* 0x024fe20003f4d000 */
[----:B------:R-:W-:Y:S01]  /*61c0*/  IMAD.SHL.U32 R114, R101, 0x10, RZ ;  /* 0x0000001065727824 */ /* 0x000fe200078e00ff */
[----:B------:R-:W-:Y:S01]  /*61d0*/  ISETP.NE.AND.EX P3, PT, RZ, UR39, PT, P3 ;  /* 0x00000027ff007c0c */ /* 0x000fe2000bf65330 */
[----:B------:R-:W-:Y:S01]  /*61e0*/  IMAD.IADD R63, R107, 0x1, R68 ;  /* 0x000000016b3f7824 */ /* 0x000fe200078e0244 */
[----:B------:R-:W-:Y:S01]  /*61f0*/  SEL R3, RZ, 0xffffffff, P2 ;  /* 0xffffffffff037807 */ /* 0x000fe20001000000 */
[----:B------:R-:W-:Y:S01]  /*6200*/  BSSY B1, `(.L_x_112) ;  /* 0x0000033000017945 */ /* 0x000fe20003800000 */
[----:B------:R-:W-:Y:S01]  /*6210*/  SEL R4, RZ, 0xffffffff, P3 ;  /* 0xffffffffff047807 */ /* 0x000fe20001800000 */
[----:B------:R-:W-:Y:S01]  /*6220*/  IMAD.IADD R62, R63, 0x1, R115 ;  /* 0x000000013f3e7824 */ /* 0x000fe200078e0273 */
[----:B------:R-:W-:Y:S01]  /*6230*/  LOP3.LUT P3, R111, R96, 0xff, RZ, 0xc0, !PT ;  /* 0x000000ff606f7812 */ /* 0x000fe2000786c0ff */
[----:B------:R-:W-:Y:S01]  /*6240*/  IMAD.MOV.U32 R70, RZ, RZ, 0x1 ;  /* 0x00000001ff467424 */ /* 0x000fe200078e00ff */
[----:B------:R-:W-:Y:S01]  /*6250*/  CS2R R82, SRZ ;  /* 0x0000000000527805 */ /* 0x000fe2000001ff00 */
[----:B------:R-:W-:Y:S01]  /*6260*/  IMAD R48, R45, 0x40, R46 ;  /* 0x000000402d307824 */ /* 0x000fe200078e022e */
[----:B------:R-:W-:Y:S01]  /*6270*/  @P4 SEL R3, R4, R3, !P3 ;  /* 0x0000000304034207 */ /* 0x000fe20005800000 */
[----:B------:R-:W-:Y:S01]  /*6280*/  IMAD.U32 R69, RZ, RZ, UR54 ;  /* 0x00000036ff457e24 */ /* 0x000fe2000f8e00ff */
[----:B------:R-:W-:Y:S02]  /*6290*/  CS2R R80, SRZ ;  /* 0x0000000000507805 */ /* 0x000fe4000001ff00 */
[----:B------:R-:W-:Y:S02]  /*62a0*/  CS2R R74, SRZ ;  /* 0x00000000004a7805 */ /* 0x000fe4000001ff00 */
[----:B------:R-:W-:Y:S02]  /*62b0*/  LOP3.LUT R3, R3, 0x1, RZ, 0xc0, !PT ;  /* 0x0000000103037812 */ /* 0x000fe400078ec0ff */
[----:B------:R-:W-:Y:S02]  /*62c0*/  CS2R R72, SRZ ;  /* 0x0000000000487805 */ /* 0x000fe4000001ff00 */
[----:B------:R-:W-:Y:S02]  /*62d0*/  CS2R R66, SRZ ;  /* 0x0000000000427805 */ /* 0x000fe4000001ff00 */
[----:B------:R-:W-:Y:S02]  /*62e0*/  CS2R R64, SRZ ;  /* 0x0000000000407805 */ /* 0x000fe4000001ff00 */
[----:B------:R-:W-:Y:S02]  /*62f0*/  ISETP.NE.U32.AND P2, PT, R3, 0x1, PT ;  /* 0x000000010300780c */ /* 0x000fe40003f45070 */
[----:B------:R-:W-:Y:S02]  /*6300*/  CS2R R58, SRZ ;  /* 0x00000000003a7805 */ /* 0x000fe4000001ff00 */
[----:B-1----:R-:W-:Y:S02]  /*6310*/  SHF.L.U32 R2, R105, 0x1f, RZ ;  /* 0x0000001f69027819 */ /* 0x002fe400000006ff */
[----:B------:R-:W-:Y:S02]  /*6320*/  CS2R R56, SRZ ;  /* 0x0000000000387805 */ /* 0x000fe4000001ff00 */
[----:B------:R-:W-:Y:S01]  /*6330*/  P2R R76, PR, RZ, 0x4 ;  /* 0x00000004ff4c7803 */ /* 0x000fe20000000000 */
[----:B------:R-:W-:Y:S01]  /*6340*/  IMAD.IADD R61, R63, 0x1, R114 ;  /* 0x000000013f3d7824 */ /* 0x000fe200078e0272 */
[----:B------:R1:W2:Y:S01]  /*6350*/  SYNCS.PHASECHK.TRANS64.TRYWAIT P0, [R110+URZ+0x100], R2 ;  /* 0x000100026e0075a7 */ /* 0x0002a200080011ff */
[----:B------:R-:W-:Y:S01]  /*6360*/  IMAD.IADD R60, R106, 0x1, R62 ;  /* 0x000000016a3c7824 */ /* 0x000fe200078e023e */
[----:B----4-:R-:W-:Y:S01]  /*6370*/  @!P5 SEL R70, RZ, 0x1, !P1 ;  /* 0x00000001ff46d807 */ /* 0x010fe20004800000 */
[----:B-1----:R-:W-:Y:S06]  /*6380*/  @P5 BRA `(.L_x_113) ;  /* 0x0000000000685947 */ /* 0x002fec0003800000 */
[----:B------:R-:W-:Y:S01]  /*6390*/  ISETP.NE.AND P1, PT, R70, RZ, PT ;  /* 0x000000ff4600720c */ /* 0x000fe20003f25270 */
[----:B------:R-:W-:Y:S01]  /*63a0*/  BSSY B0, `(.L_x_114) ;  /* 0x000000d000007945 */ /* 0x000fe20003800000 */
[----:B------:R-:W-:Y:S02]  /*63b0*/  CS2R R58, SRZ ;  /* 0x00000000003a7805 */ /* 0x000fe4000001ff00 */
[----:B------:R-:W-:Y:S02]  /*63c0*/  CS2R R56, SRZ ;  /* 0x0000000000387805 */ /* 0x000fe4000001ff00 */
[----:B------:R-:W-:Y:S02]  /*63d0*/  CS2R R66, SRZ ;  /* 0x0000000000427805 */ /* 0x000fe4000001ff00 */
[----:B------:R-:W-:Y:S02]  /*63e0*/  CS2R R64, SRZ ;  /* 0x0000000000407805 */ /* 0x000fe4000001ff00 */
[----:B------:R-:W-:Y:S02]  /*63f0*/  CS2R R74, SRZ ;  /* 0x00000000004a7805 */ /* 0x000fe4000001ff00 */
[----:B------:R-:W-:Y:S02]  /*6400*/  CS2R R72, SRZ ;  /* 0x0000000000487805 */ /* 0x000fe4000001ff00 */
[----:B------:R-:W-:Y:S02]  /*6410*/  CS2R R82, SRZ ;  /* 0x0000000000527805 */ /* 0x000fe4000001ff00 */
[----:B------:R-:W-:Y:S01]  /*6420*/  CS2R R80, SRZ ;  /* 0x0000000000507805 */ /* 0x000fe2000001ff00 */
[----:B------:R-:W-:Y:S06]  /*6430*/  @P1 BRA `(.L_x_115) ;  /* 0x00000000000c1947 */ /* 0x000fec0003800000 */
[----:B------:R-:W-:Y:S04]  /*6440*/  SHF.L.U32 R3, R71, 0x1f, RZ ;  /* 0x0000001f47037819 */ /* 0x000fe800000006ff */
[----:B------:R-:W1:Y:S02]  /*6450*/  SYNCS.PHASECHK.TRANS64.TRYWAIT P1, [R0+URZ+0xa0], R3 ;  /* 0x0000a003000075a7 */ /* 0x000e6400080211ff */
[----:B-1----:R-:W-:Y:S05]  /*6460*/  @!P1 BRA `(.L_x_116) ;  /* 0x0000002800249947 */ /* 0x002fea0003800000 */
.L_x_115:
[----:B------:R-:W-:Y:S05]  /*6470*/  BSYNC B0 ;  /* 0x0000000000007941 */ /* 0x000fea0003800000 */
.L_x_114:
[----:B------:R-:W-:Y:S01]  /*6480*/  ISETP.NE.AND P1, PT, R76, RZ, PT ;  /* 0x000000ff4c00720c */ /* 0x000fe20003f25270 */
[----:B------:R-:W-:Y:S04]  /*6490*/  UIADD3 UR5, UPT, UPT, UR54, 0x1, URZ ;  /* 0x0000000136057890 */ /* 0x000fe8000fffe0ff */
[----:B------:R-:W-:Y:S04]  /*64a0*/  UISETP.NE.AND UP0, UPT, UR5, 0x3, UPT ;  /* 0x000000030500788c */ /* 0x000fe8000bf05270 */
[----:B------:R-:W-:Y:S02]  /*64b0*/  USEL UR4, URZ, 0x1, UP0 ;  /* 0x00000001ff047887 */ /* 0x000fe40008000000 */
[----:B------:R-:W-:Y:S02]  /*64c0*/  USEL UR5, UR5, URZ, UP0 ;  /* 0x000000ff05057287 */ /* 0x000fe40008000000 */
[----:B------:R4:W1:Y:S02]  /*64d0*/  @P1 LDS.128 R56, [R63] ;  /* 0x000000003f381984 */ /* 0x0008640000000c00 */
[----:B------:R-:W-:Y:S02]  /*64e0*/  LOP3.LUT R71, R71, UR4, RZ, 0x3c, !PT ;  /* 0x0000000447477c12 */ /* 0x000fe4000f8e3cff */
[----:B------:R4:W1:Y:S01]  /*64f0*/  @P1 LDS.128 R64, [R62+0x10] ;  /* 0x000010003e401984 */ /* 0x0008620000000c00 */
[----:B------:R-:W-:Y:S03]  /*6500*/  IMAD.U32 R69, RZ, RZ, UR5 ;  /* 0x00000005ff457e24 */ /* 0x000fe6000f8e00ff */
[----:B------:R4:W1:Y:S04]  /*6510*/  @P1 LDS.128 R72, [R61+0x20] ;  /* 0x000020003d481984 */ /* 0x0008680000000c00 */
[----:B------:R4:W1:Y:S02]  /*6520*/  @P1 LDS.128 R80, [R60+0x10] ;  /* 0x000010003c501984 */ /* 0x0008640000000c00 */
.L_x_113:
[----:B------:R-:W-:Y:S05]  /*6530*/  BSYNC B1 ;  /* 0x0000000000017941 */ /* 0x000fea0003800000 */
.L_x_112:
[----:B-1----:R-:W-:Y:S04]  /*6540*/  SHF.R.U32.HI R0, RZ, 0x15, R48 ;  /* 0x00000015ff007819 */ /* 0x002fe80000011630 */
[----:B------:R-:W-:Y:S01]  /*6550*/  LOP3.LUT P1, RZ, R0, 0x3, R100, 0x48, !PT ;  /* 0x0000000300ff7812 */ /* 0x000fe20007824864 */
[----:B------:R-:W-:Y:S01]  /*6560*/  @!UPT UIADD3 URZ, UPT, UPT, URZ, URZ, URZ ;  /* 0x000000fffffff290 */ /* 0x000fe2000fffe0ff */
[----:B--2---:R-:W-:Y:S11]  /*6570*/  @P0 BRA `(.L_x_117) ;  /* 0x0000000000080947 */ /* 0x004ff60003800000 */
[----:B------:R-:W1:Y:S02]  /*6580*/  SYNCS.PHASECHK.TRANS64.TRYWAIT P0, [R110+URZ+0x100], R2 ;  /* 0x000100026e0075a7 */ /* 0x000e6400080011ff */
[----:B-1----:R-:W-:Y:S05]  /*6590*/  @!P0 BRA `(.L_x_118) ;  /* 0x0000002400ec8947 */ /* 0x002fea0003800000 */
.L_x_117:
[----:B------:R-:W-:Y:S05]  /*65a0*/  @!P1 BRA `(.L_x_119) ;  /* 0x0000000000409947 */ /* 0x000fea0003800000 */
[----:B------:R-:W2:Y:S01]  /*65b0*/  LDCU.64 UR8, c[0x4][0x70] ;  /* 0x01000e00ff0877ac */ /* 0x000ea20008000a00 */
[----:B------:R-:W-:Y:S01]  /*65c0*/  MOV R3, 0x0 ;  /* 0x0000000000037802 */ /* 0x000fe20000000f00 */
[----:B------:R-:W-:Y:S02]  /*65d0*/  HFMA2 R12, -RZ, RZ, 0, 5.9604644775390625e-08 ;  /* 0x00000001ff0c7431 */ /* 0x000fe400000001ff */
[----:B------:R-:W-:Y:S02]  /*65e0*/  IMAD.MOV.U32 R8, RZ, RZ, 0x192 ;  /* 0x00000192ff087424 */ /* 0x000fe400078e00ff */
[----:B------:R-:W-:Y:S01]  /*65f0*/  IMAD.MOV.U32 R13, RZ, RZ, RZ ;  /* 0x000000ffff0d7224 */ /* 0x000fe200078e00ff */
[----:B------:R-:W5:Y:S01]  /*6600*/  LDCU.64 UR6, c[0x4][0x78] ;  /* 0x01000f00ff0677ac */ /* 0x000f620008000a00 */
[----:B-1----:R-:W1:Y:S01]  /*6610*/  LDC.64 R2, c[0x4][R3] ;  /* 0x0100000003027b82 */ /* 0x002e620000000a00 */
[----:B------:R-:W3:Y:S01]  /*6620*/  LDCU.64 UR4, c[0x4][0x10] ;  /* 0x01000200ff0477ac */ /* 0x000ee20008000a00 */
[----:B--2---:R-:W-:Y:S01]  /*6630*/  MOV R5, UR9 ;  /* 0x0000000900057c02 */ /* 0x004fe20008000f00 */
[----:B------:R-:W-:Y:S01]  /*6640*/  IMAD.U32 R4, RZ, RZ, UR8 ;  /* 0x00000008ff047e24 */ /* 0x000fe2000f8e00ff */
[----:B-----5:R-:W-:Y:S01]  /*6650*/  MOV R7, UR7 ;  /* 0x0000000700077c02 */ /* 0x020fe20008000f00 */
[----:B------:R-:W-:Y:S01]  /*6660*/  IMAD.U32 R6, RZ, RZ, UR6 ;  /* 0x00000006ff067e24 */ /* 0x000fe2000f8e00ff */
[----:B---3--:R-:W-:Y:S01]  /*6670*/  MOV R11, UR5 ;  /* 0x00000005000b7c02 */ /* 0x008fe20008000f00 */
[----:B------:R-:W-:Y:S02]  /*6680*/  IMAD.U32 R10, RZ, RZ, UR4 ;  /* 0x00000004ff0a7e24 */ /* 0x000fe4000f8e00ff */
[----:B------:R-:W-:Y:S07]  /*6690*/  LEPC R20, `(.L_x_119) ;  /* 0x000000001014794e */ /* 0x000fee0000000000 */
[----:B-1--4-:R-:W-:Y:S05]  /*66a0*/  CALL.ABS.NOINC R2 ;  /* 0x0000000002007343 */ /* 0x012fea0003c00000 */
.L_x_119:
[----:B------:R-:W-:Y:S05]  /*66b0*/  WARPSYNC.ALL ;  /* 0x0000000000007948 */ /* 0x000fea0003800000 */
[----:B------:R-:W-:Y:S01]  /*66c0*/  R2UR UR4, R48 ;  /* 0x00000000300472ca */ /* 0x000fe200000e0000 */
[--C-:B------:R-:W-:Y:S01]  /*66d0*/  HADD2.F32 R50, -RZ, R56.reuse.H0_H0 ;  /* 0x20000038ff327230 */ /* 0x100fe20000004100 */
[----:B------:R-:W-:Y:S01]  /*66e0*/  ISETP.NE.AND P0, PT, R108, RZ, PT ;  /* 0x000000ff6c00720c */ /* 0x000fe20003f05270 */
[----:B------:R-:W-:Y:S01]  /*66f0*/  HADD2.F32 R51, -RZ, R56.H1_H1 ;  /* 0x30000038ff337230 */ /* 0x000fe20000004100 */
[----:B------:R-:W-:Y:S01]  /*6700*/  BSSY.RECONVERGENT B0, `(.L_x_120) ;  /* 0x0000083000007945 */ /* 0x000fe20003800200 */
[--C-:B------:R-:W-:Y:S08]  /*6710*/  HADD2.F32 R52, -RZ, R57.reuse.H0_H0 ;  /* 0x20000039ff347230 */ /* 0x100ff00000004100 */
[----:B------:R-:W3:Y:S02]  /*6720*/  LDTM.x32 R4, tmem[UR4] ;  /* 0x00000004000479ee */ /* 0x000ee400082c0000 */
[C---:B---3--:R-:W-:Y:S01]  /*6730*/  FMUL R0, R47.reuse, R4 ;  /* 0x000000042f007220 */ /* 0x048fe20000400000 */
[C---:B-1----:R-:W-:Y:S01]  /*6740*/  FMUL R2, R47.reuse, R5 ;  /* 0x000000052f027220 */ /* 0x042fe20000400000 */
[C---:B------:R-:W-:Y:S01]  /*6750*/  FMUL R4, R47.reuse, R8 ;  /* 0x000000082f047220 */ /* 0x040fe20000400000 */
[----:B------:R-:W-:Y:S01]  /*6760*/  FMUL R3, R47, R6 ;  /* 0x000000062f037220 */ /* 0x000fe20000400000 */
[C---:B------:R-:W-:Y:S01]  /*6770*/  FFMA R0, R49.reuse, R50, R0 ;  /* 0x0000003231007223 */ /* 0x040fe20000000000 */
[----:B------:R-:W-:Y:S01]  /*6780*/  FFMA R2, R49, R51, R2 ;  /* 0x0000003331027223 */ /* 0x000fe20000000002 */
[C---:B------:R-:W-:Y:S01]  /*6790*/  FMUL R5, R47.reuse, R9 ;  /* 0x000000092f057220 */ /* 0x040fe20000400000 */
        /* <DEDUP_REMOVED lines=16> */
[----:B------:R-:W-:Y:S02]  /*68a0*/  HADD2.F32 R32, -RZ, R57.H1_H1 ;  /* 0x30000039ff207230 */ /* 0x000fe40000004100 */
[C---:B------:R-:W-:Y:S01]  /*68b0*/  FMUL R26, R47.reuse, R30 ;  /* 0x0000001e2f1a7220 */ /* 0x040fe20000400000 */
[----:B------:R-:W-:Y:S01]  /*68c0*/  FMUL R29, R47, R33 ;  /* 0x000000212f1d7220 */ /* 0x000fe20000400000 */
[--C-:B------:R-:W-:Y:S02]  /*68d0*/  HADD2.F32 R33, -RZ, R58.reuse.H0_H0 ;  /* 0x2000003aff217230 */ /* 0x100fe40000004100 */
[----:B------:R-:W-:Y:S01]  /*68e0*/  FFMA R3, R49, R52, R3 ;  /* 0x0000003431037223 */ /* 0x000fe20000000003 */
[C---:B------:R-:W-:Y:S01]  /*68f0*/  FMUL R7, R47.reuse, R7 ;  /* 0x000000072f077220 */ /* 0x040fe20000400000 */
[----:B------:R-:W-:Y:S01]  /*6900*/  FMUL R30, R47, R34 ;  /* 0x000000222f1e7220 */ /* 0x000fe20000400000 */
[----:B------:R-:W-:Y:S01]  /*6910*/  HADD2.F32 R34, -RZ, R58.H1_H1 ;  /* 0x3000003aff227230 */ /* 0x000fe20000004100 */
[----:B------:R-:W-:Y:S01]  /*6920*/  F2FP.RELU.F16.F32.PACK_AB R52, R2, R0 ;  /* 0x000000000234723e */ /* 0x000fe200000008ff */
[--C-:B------:R-:W-:Y:S02]  /*6930*/  HADD2.F32 R0, -RZ, R59.reuse.H0_H0 ;  /* 0x2000003bff007230 */ /* 0x100fe40000004100 */
[C---:B------:R-:W-:Y:S01]  /*6940*/  FFMA R7, R49.reuse, R32, R7 ;  /* 0x0000002031077223 */ /* 0x040fe20000000007 */
[----:B------:R-:W-:Y:S02]  /*6950*/  HADD2.F32 R2, -RZ, R59.H1_H1 ;  /* 0x3000003bff027230 */ /* 0x000fe40000004100 */
[C---:B------:R-:W-:Y:S01]  /*6960*/  FFMA R4, R49.reuse, R33, R4 ;  /* 0x0000002131047223 */ /* 0x040fe20000000004 */
[C---:B------:R-:W-:Y:S01]  /*6970*/  FFMA R5, R49.reuse, R34, R5 ;  /* 0x0000002231057223 */ /* 0x040fe20000000005 */
[----:B------:R-:W-:Y:S01]  /*6980*/  FFMA R6, R49, R0, R6 ;  /* 0x0000000031067223 */ /* 0x000fe20000000006 */
[--C-:B------:R-:W-:Y:S02]  /*6990*/  HADD2.F32 R0, -RZ, R64.reuse.H0_H0 ;  /* 0x20000040ff007230 */ /* 0x100fe40000004100 */
[----:B------:R-:W-:Y:S01]  /*69a0*/  FMUL R11, R47, R11 ;  /* 0x0000000b2f0b7220 */ /* 0x000fe20000400000 */
[----:B------:R-:W-:Y:S01]  /*69b0*/  F2FP.RELU.F16.F32.PACK_AB R53, R7, R3 ;  /* 0x000000030735723e */ /* 0x000fe200000008ff */
[--C-:B------:R-:W-:Y:S02]  /*69c0*/  HADD2.F32 R3, -RZ, R65.reuse.H0_H0 ;  /* 0x20000041ff037230 */ /* 0x100fe40000004100 */
[----:B------:R-:W-:Y:S01]  /*69d0*/  FMUL R15, R47, R15 ;  /* 0x0000000f2f0f7220 */ /* 0x000fe20000400000 */
[C---:B------:R-:W-:Y:S01]  /*69e0*/  FFMA R11, R49.reuse, R2, R11 ;  /* 0x00000002310b7223 */ /* 0x040fe2000000000b */
[----:B------:R-:W-:Y:S02]  /*69f0*/  HADD2.F32 R2, -RZ, R64.H1_H1 ;  /* 0x30000040ff027230 */ /* 0x000fe40000004100 */
[----:B------:R-:W-:Y:S01]  /*6a00*/  FFMA R8, R49, R0, R8 ;  /* 0x0000000031087223 */ /* 0x000fe20000000008 */
[----:B------:R-:W-:Y:S02]  /*6a10*/  HADD2.F32 R0, -RZ, R65.H1_H1 ;  /* 0x30000041ff007230 */ /* 0x000fe40000004100 */
[C---:B------:R-:W-:Y:S01]  /*6a20*/  FMUL R19, R47.reuse, R19 ;  /* 0x000000132f137220 */ /* 0x040fe20000400000 */
[----:B------:R-:W-:Y:S01]  /*6a30*/  FMUL R23, R47, R23 ;  /* 0x000000172f177220 */ /* 0x000fe20000400000 */
[C---:B------:R-:W-:Y:S01]  /*6a40*/  FFMA R9, R49.reuse, R2, R9 ;  /* 0x0000000231097223 */ /* 0x040fe20000000009 */
[C---:B------:R-:W-:Y:S01]  /*6a50*/  FFMA R10, R49.reuse, R3, R10 ;  /* 0x00000003310a7223 */ /* 0x040fe2000000000a */
[----:B------:R-:W-:Y:S01]  /*6a60*/  FFMA R15, R49, R0, R15 ;  /* 0x00000000310f7223 */ /* 0x000fe2000000000f */
[--C-:B------:R-:W-:Y:S02]  /*6a70*/  HADD2.F32 R2, -RZ, R66.reuse.H0_H0 ;  /* 0x20000042ff027230 */ /* 0x100fe40000004100 */
[----:B------:R-:W-:Y:S01]  /*6a80*/  FMUL R27, R47, R27 ;  /* 0x0000001b2f1b7220 */ /* 0x000fe20000400000 */
[----:B------:R-:W-:Y:S01]  /*6a90*/  HADD2.F32 R0, -RZ, R66.H1_H1 ;  /* 0x30000042ff007230 */ /* 0x000fe20000004100 */
[----:B------:R-:W-:Y:S01]  /*6aa0*/  F2FP.RELU.F16.F32.PACK_AB R54, R5, R4 ;  /* 0x000000040536723e */ /* 0x000fe200000008ff */
[--C-:B------:R-:W-:Y:S02]  /*6ab0*/  HADD2.F32 R3, -RZ, R67.reuse.H0_H0 ;  /* 0x20000043ff037230 */ /* 0x100fe40000004100 */
[C---:B------:R-:W-:Y:S01]  /*6ac0*/  FFMA R12, R49.reuse, R2, R12 ;  /* 0x00000002310c7223 */ /* 0x040fe2000000000c */
[--C-:B------:R-:W-:Y:S02]  /*6ad0*/  HADD2.F32 R2, -RZ, R72.reuse.H0_H0 ;  /* 0x20000048ff027230 */ /* 0x100fe40000004100 */
[C---:B------:R-:W-:Y:S01]  /*6ae0*/  FFMA R13, R49.reuse, R0, R13 ;  /* 0x00000000310d7223 */ /* 0x040fe2000000000d */
[----:B------:R-:W-:Y:S02]  /*6af0*/  HADD2.F32 R0, -RZ, R67.H1_H1 ;  /* 0x30000043ff007230 */ /* 0x000fe40000004100 */
[----:B------:R-:W-:Y:S01]  /*6b00*/  FFMA R14, R49, R3, R14 ;  /* 0x00000003310e7223 */ /* 0x000fe2000000000e */
[----:B------:R-:W-:Y:S01]  /*6b10*/  HADD2.F32 R3, -RZ, R72.H1_H1 ;  /* 0x30000048ff037230 */ /* 0x000fe20000004100 */
[----:B------:R-:W-:Y:S01]  /*6b20*/  F2FP.RELU.F16.F32.PACK_AB R55, R11, R6 ;  /* 0x000000060b37723e */ /* 0x000fe200000008ff */
[----:B------:R-:W-:Y:S01]  /*6b30*/  FMUL R31, R47, R31 ;  /* 0x0000001f2f1f7220 */ /* 0x000fe20000400000 */
[C---:B------:R-:W-:Y:S01]  /*6b40*/  FFMA R19, R49.reuse, R0, R19 ;  /* 0x0000000031137223 */ /* 0x040fe20000000013 */
[--C-:B------:R-:W-:Y:S02]  /*6b50*/  HADD2.F32 R0, -RZ, R73.reuse.H0_H0 ;  /* 0x20000049ff007230 */ /* 0x100fe40000004100 */
[C---:B------:R-:W-:Y:S01]  /*6b60*/  FFMA R16, R49.reuse, R2, R16 ;  /* 0x0000000231107223 */ /* 0x040fe20000000010 */
[----:B------:R1:W-:Y:S01]  /*6b70*/  STS.128 [R63], R52 ;  /* 0x000000343f007388 */ /* 0x0003e20000000c00 */
[C---:B------:R-:W-:Y:S01]  /*6b80*/  FFMA R17, R49.reuse, R3, R17 ;  /* 0x0000000331117223 */ /* 0x040fe20000000011 */
[----:B------:R-:W-:Y:S02]  /*6b90*/  HADD2.F32 R2, -RZ, R73.H1_H1 ;  /* 0x30000049ff027230 */ /* 0x000fe40000004100 */
[----:B------:R-:W-:Y:S01]  /*6ba0*/  FFMA R18, R49, R0, R18 ;  /* 0x0000000031127223 */ /* 0x000fe20000000012 */
[--C-:B------:R-:W-:Y:S01]  /*6bb0*/  HADD2.F32 R0, -RZ, R74.reuse.H0_H0 ;  /* 0x2000004aff007230 */ /* 0x100fe20000004100 */
[----:B------:R-:W-:Y:S01]  /*6bc0*/  F2FP.RELU.F16.F32.PACK_AB R8, R9, R8 ;  /* 0x000000080908723e */ /* 0x000fe200000008ff */
[--C-:B------:R-:W-:Y:S02]  /*6bd0*/  HADD2.F32 R3, -RZ, R75.reuse.H0_H0 ;  /* 0x2000004bff037230 */ /* 0x100fe40000004100 */
[C---:B------:R-:W-:Y:S01]  /*6be0*/  FFMA R23, R49.reuse, R2, R23 ;  /* 0x0000000231177223 */ /* 0x040fe20000000017 */
[----:B------:R-:W-:Y:S02]  /*6bf0*/  HADD2.F32 R2, -RZ, R74.H1_H1 ;  /* 0x3000004aff027230 */ /* 0x000fe40000004100 */
[----:B------:R-:W-:Y:S01]  /*6c00*/  FFMA R20, R49, R0, R20 ;  /* 0x0000000031147223 */ /* 0x000fe20000000014 */
[----:B------:R-:W-:Y:S01]  /*6c10*/  HADD2.F32 R0, -RZ, R75.H1_H1 ;  /* 0x3000004bff007230 */ /* 0x000fe20000004100 */
[----:B------:R-:W-:Y:S01]  /*6c20*/  F2FP.RELU.F16.F32.PACK_AB R9, R15, R10 ;  /* 0x0000000a0f09723e */ /* 0x000fe200000008ff */
[----:B------:R-:W-:Y:S02]  /*6c30*/  HADD2.F32 R4, -RZ, R83.H0_H0 ;  /* 0x20000053ff047230 */ /* 0x000fe40000004100 */
[C---:B------:R-:W-:Y:S01]  /*6c40*/  FFMA R21, R49.reuse, R2, R21 ;  /* 0x0000000231157223 */ /* 0x040fe20000000015 */
[C---:B------:R-:W-:Y:S01]  /*6c50*/  FFMA R22, R49.reuse, R3, R22 ;  /* 0x0000000331167223 */ /* 0x040fe20000000016 */
[----:B------:R-:W-:Y:S01]  /*6c60*/  FFMA R27, R49, R0, R27 ;  /* 0x00000000311b7223 */ /* 0x000fe2000000001b */
[--C-:B------:R-:W-:Y:S01]  /*6c70*/  HADD2.F32 R2, -RZ, R80.reuse.H0_H0 ;  /* 0x20000050ff027230 */ /* 0x100fe20000004100 */
[----:B------:R-:W-:Y:S01]  /*6c80*/  F2FP.RELU.F16.F32.PACK_AB R10, R13, R12 ;  /* 0x0000000c0d0a723e */ /* 0x000fe200000008ff */
[----:B------:R-:W-:Y:S01]  /*6c90*/  HADD2.F32 R0, -RZ, R80.H1_H1 ;  /* 0x30000050ff007230 */ /* 0x000fe20000004100 */
[----:B------:R-:W-:Y:S01]  /*6ca0*/  F2FP.RELU.F16.F32.PACK_AB R11, R19, R14 ;  /* 0x0000000e130b723e */ /* 0x000fe200000008ff */
[--C-:B------:R-:W-:Y:S02]  /*6cb0*/  HADD2.F32 R3, -RZ, R81.reuse.H0_H0 ;  /* 0x20000051ff037230 */ /* 0x100fe40000004100 */
[C---:B------:R-:W-:Y:S01]  /*6cc0*/  FFMA R24, R49.reuse, R2, R24 ;  /* 0x0000000231187223 */ /* 0x040fe20000000018 */
[--C-:B------:R-:W-:Y:S02]  /*6cd0*/  HADD2.F32 R2, -RZ, R82.reuse.H0_H0 ;  /* 0x20000052ff027230 */ /* 0x100fe40000004100 */
[C---:B------:R-:W-:Y:S01]  /*6ce0*/  FFMA R25, R49.reuse, R0, R25 ;  /* 0x0000000031197223 */ /* 0x040fe20000000019 */
[----:B------:R1:W-:Y:S01]  /*6cf0*/  STS.128 [R62+0x10], R8 ;  /* 0x000010083e007388 */ /* 0x0003e20000000c00 */
[----:B------:R-:W-:Y:S02]  /*6d00*/  HADD2.F32 R0, -RZ, R81.H1_H1 ;  /* 0x30000051ff007230 */ /* 0x000fe40000004100 */
[----:B------:R-:W-:Y:S01]  /*6d10*/  FFMA R26, R49, R3, R26 ;  /* 0x00000003311a7223 */ /* 0x000fe2000000001a */
[----:B------:R-:W-:Y:S01]  /*6d20*/  HADD2.F32 R3, -RZ, R82.H1_H1 ;  /* 0x30000052ff037230 */ /* 0x000fe20000004100 */
[----:B------:R-:W-:Y:S01]  /*6d30*/  F2FP.RELU.F16.F32.PACK_AB R16, R17, R16 ;  /* 0x000000101110723e */ /* 0x000fe200000008ff */
[----:B------:R-:W-:Y:S01]  /*6d40*/  HADD2.F32 R5, -RZ, R83.H1_H1 ;  /* 0x30000053ff057230 */ /* 0x000fe20000004100 */
[----:B------:R-:W-:Y:S01]  /*6d50*/  F2FP.RELU.F16.F32.PACK_AB R17, R23, R18 ;  /* 0x000000121711723e */ /* 0x000fe200000008ff */
[----:B------:R-:W-:Y:S01]  /*6d60*/  FFMA R31, R49, R0, R31 ;  /* 0x00000000311f7223 */ /* 0x000fe2000000001f */
[----:B------:R-:W-:Y:S01]  /*6d70*/  FMUL R35, R47, R35 ;  /* 0x000000232f237220 */ /* 0x000fe20000400000 */
[----:B------:R-:W-:Y:S01]  /*6d80*/  F2FP.RELU.F16.F32.PACK_AB R18, R21, R20 ;  /* 0x000000141512723e */ /* 0x000fe200000008ff */
[----:B------:R-:W-:Y:S01]  /*6d90*/  FFMA R28, R49, R2, R28 ;  /* 0x00000002311c7223 */ /* 0x000fe2000000001c */
[----:B------:R-:W-:Y:S01]  /*6da0*/  F2FP.RELU.F16.F32.PACK_AB R19, R27, R22 ;  /* 0x000000161b13723e */ /* 0x000fe200000008ff */
[C---:B------:R-:W-:Y:S01]  /*6db0*/  FFMA R29, R49.reuse, R3, R29 ;  /* 0x00000003311d7223 */ /* 0x040fe2000000001d */
[C---:B------:R-:W-:Y:S01]  /*6dc0*/  FFMA R30, R49.reuse, R4, R30 ;  /* 0x00000004311e7223 */ /* 0x040fe2000000001e */
[----:B------:R-:W-:Y:S01]  /*6dd0*/  FFMA R35, R49, R5, R35 ;  /* 0x0000000531237223 */ /* 0x000fe20000000023 */
[----:B------:R-:W-:Y:S01]  /*6de0*/  F2FP.RELU.F16.F32.PACK_AB R24, R25, R24 ;  /* 0x000000181918723e */ /* 0x000fe200000008ff */
[----:B------:R1:W-:Y:S01]  /*6df0*/  STS.128 [R61+0x20], R16 ;  /* 0x000020103d007388 */ /* 0x0003e20000000c00 */
[----:B------:R-:W-:Y:S02]  /*6e00*/  F2FP.RELU.F16.F32.PACK_AB R25, R31, R26 ;  /* 0x0000001a1f19723e */ /* 0x000fe400000008ff */
[----:B------:R-:W-:Y:S02]  /*6e10*/  F2FP.RELU.F16.F32.PACK_AB R26, R29, R28 ;  /* 0x0000001c1d1a723e */ /* 0x000fe400000008ff */
[----:B------:R-:W-:Y:S05]  /*6e20*/  F2FP.RELU.F16.F32.PACK_AB R27, R35, R30 ;  /* 0x0000001e231b723e */ /* 0x000fea00000008ff */
[----:B------:R1:W-:Y:S01]  /*6e30*/  STS.128 [R60+0x10], R24 ;  /* 0x000010183c007388 */ /* 0x0003e20000000c00 */
[----:B------:R-:W-:Y:S01]  /*6e40*/  @!PT LDS RZ, [RZ] ;  /* 0x00000000fffff984 */ /* 0x000fe20000000800 */
[----:B------:R-:W-:Y:S01]  /*6e50*/  @!PT LDS RZ, [RZ] ;  /* 0x00000000fffff984 */ /* 0x000fe20000000800 */
[----:B------:R-:W-:Y:S01]  /*6e60*/  @!PT LDS RZ, [RZ] ;  /* 0x00000000fffff984 */ /* 0x000fe20000000800 */
[----:B------:R-:W-:Y:S01]  /*6e70*/  @!PT LDS RZ, [RZ] ;  /* 0x00000000fffff984 */ /* 0x000fe20000000800 */
[----:B------:R2:W-:Y:S07]  /*6e80*/  MEMBAR.ALL.CTA ;  /* 0x0000000000007992 */ /* 0x0005ee0000008000 */
[----:B--2---:R-:W2:Y:S02]  /*6e90*/  FENCE.VIEW.ASYNC.S ;  /* 0x00000000000073c6 */ /* 0x004ea40000000000 */
[----:B--2---:R-:W-:Y:S06]  /*6ea0*/  BAR.SYNC.DEFER_BLOCKING 0x1, 0x80 ;  /* 0x0042000000007b1d */ /* 0x004fec0000010000 */
[----:B------:R-:W-:Y:S05]  /*6eb0*/  @P0 BRA `(.L_x_121) ;  /* 0x00000000001c0947 */ /* 0x000fea0003800000 */
[----:B------:R-:W-:Y:S01]  /*6ec0*/  R2UR UR4, R68 ;  /* 0x00000000440472ca */ /* 0x000fe200000e0000 */
[----:B------:R-:W-:Y:S01]  /*6ed0*/  UIADD3 UR6, UP0, UPT, UR52, 0x680, URZ ;  /* 0x0000068034067890 */ /* 0x000fe2000ff1e0ff */
[----:B------:R-:W-:Y:S03]  /*6ee0*/  UMOV UR43, UR36 ;  /* 0x00000024002b7c82 */ /* 0x000fe60008000000 */
[----:B------:R-:W-:Y:S08]  /*6ef0*/  UIADD3.X UR7, UPT, UPT, URZ, UR53, URZ, UP0, !UPT ;  /* 0x00000035ff077290 */ /* 0x000ff000087fe4ff */
[----:B------:R-:W-:Y:S09]  /*6f00*/  UIADD3 UR40, UPT, UPT, UR46, 0x200, UR4 ;  /* 0x000002002e287890 */ /* 0x000ff2000fffe004 */
[----:B------:R2:W-:Y:S02]  /*6f10*/  UTMASTG.3D [UR40], [UR6] ;  /* 0x00000028060073b5 */ /* 0x0005e40008010000 */
[----:B--2---:R0:W-:Y:S02]  /*6f20*/  UTMACMDFLUSH ;  /* 0x00000000000079b7 */ /* 0x0041e40000000000 */
.L_x_121:
[----:B------:R-:W-:Y:S05]  /*6f30*/  BSYNC.RECONVERGENT B0 ;  /* 0x0000000000007941 */ /* 0x000fea0003800200 */
.L_x_120:
[----:B------:R-:W-:Y:S01]  /*6f40*/  UIADD3 UR40, UPT, UPT, UR54, 0x1, URZ ;  /* 0x0000000136287890 */ /* 0x000fe2000fffe0ff */
[----:B------:R-:W-:Y:S03]  /*6f50*/  BSSY.RECONVERGENT B0, `(.L_x_122) ;  /* 0x0000005000007945 */ /* 0x000fe60003800200 */
[----:B------:R-:W-:Y:S04]  /*6f60*/  UISETP.NE.AND UP0, UPT, UR40, 0x3, UPT ;  /* 0x000000032800788c */ /* 0x000fe8000bf05270 */
[----:B------:R-:W-:Y:S01]  /*6f70*/  USEL UR43, UR40, URZ, UP0 ;  /* 0x000000ff282b7287 */ /* 0x000fe20008000000 */
[----:B------:R-:W-:Y:S11]  /*6f80*/  @P0 BRA `(.L_x_123) ;  /* 0x0000000000040947 */ /* 0x000ff60003800000 */
[----:B------:R-:W-:Y:S04]  /*6f90*/  DEPBAR.LE SB0, 0x1 ;  /* 0x000080400000791a */ /* 0x000fe80000000000 */
.L_x_123:
[----:B------:R-:W-:Y:S05]  /*6fa0*/  BSYNC.RECONVERGENT B0 ;  /* 0x0000000000007941 */ /* 0x000fea0003800200 */
.L_x_122:
[----:B------:R-:W-:Y:S01]  /*6fb0*/  BAR.SYNC.DEFER_BLOCKING 0x1, 0x80 ;  /* 0x0042000000007b1d */ /* 0x000fe20000010000 */
[----:B------:R-:W-:Y:S01]  /*6fc0*/  ISETP.NE.AND P1, PT, R113, RZ, PT ;  /* 0x000000ff7100720c */ /* 0x000fe20003f25270 */
[----:B------:R-:W-:Y:S01]  /*6fd0*/  UISETP.NE.AND UP0, UPT, UR48, URZ, UPT ;  /* 0x000000ff3000728c */ /* 0x000fe2000bf05270 */
[----:B------:R-:W-:Y:S11]  /*6fe0*/  LEA R2, R69, UR46, 0x3 ;  /* 0x0000002e45027c11 */ /* 0x000ff6000f8e18ff */
[----:B------:R-:W-:Y:S01]  /*6ff0*/  @!P1 SHF.L.U32 R3, R71, 0x1f, RZ ;  /* 0x0000001f47039819 */ /* 0x000fe200000006ff */
[----:B------:R-:W-:Y:S06]  /*7000*/  BRA.U !UP0, `(.L_x_124) ;  /* 0x0000000108247547 */ /* 0x000fec000b800000 */
[----:B------:R-:W-:Y:S01]  /*7010*/  IMAD.U32 R4, RZ, RZ, UR47 ;  /* 0x0000002fff047e24 */ /* 0x000fe2000f8e00ff */
[----:B------:R-:W-:Y:S01]  /*7020*/  MOV R0, UR37 ;  /* 0x0000002500007c02 */ /* 0x000fe20008000f00 */
[----:B------:R-:W-:Y:S03]  /*7030*/  UIADD3 UR47, UPT, UPT, UR47, 0x1, URZ ;  /* 0x000000012f2f7890 */ /* 0x000fe6000fffe0ff */
[----:B------:R-:W-:Y:S01]  /*7040*/  @!P1 LEA R4, R4, UR46, 0x3 ;  /* 0x0000002e04049c11 */ /* 0x000fe2000f8e18ff */
[----:B------:R-:W-:Y:S04]  /*7050*/  UISETP.NE.AND UP0, UPT, UR47, 0x3, UPT ;  /* 0x000000032f00788c */ /* 0x000fe8000bf05270 */
[----:B------:R-:W-:Y:S01]  /*7060*/  @!P1 VIADD R4, R4, 0xb8 ;  /* 0x000000b804049836 */ /* 0x000fe20000000000 */
[----:B------:R-:W-:Y:S04]  /*7070*/  USEL UR47, UR47, URZ, UP0 ;  /* 0x000000ff2f2f7287 */ /* 0x000fe80008000000 */
[----:B------:R-:W-:Y:S04]  /*7080*/  @!P1 PRMT R0, R0, 0x654, R4 ;  /* 0x0000065400009816 */ /* 0x000fe80000000004 */
[----:B------:R2:W-:Y:S04]  /*7090*/  @!P1 SYNCS.ARRIVE.TRANS64.RED.A1T0 RZ, [R0+URZ], RZ ;  /* 0x000000ff00ff99a7 */ /* 0x0005e800081004ff */
.L_x_124:
[----:B------:R-:W3:Y:S01]  /*70a0*/  @!P1 SYNCS.PHASECHK.TRANS64.TRYWAIT P0, [R2+URZ+0xa0], R3 ;  /* 0x0000a003020095a7 */ /* 0x000ee200080011ff */
[----:B------:R-:W-:Y:S01]  /*70b0*/  BSSY B1, `(.L_x_125) ;  /* 0x0000015000017945 */ /* 0x000fe20003800000 */
[----:B---3--:R-:W-:Y:S03]  /*70c0*/  @!P1 SEL R70, RZ, 0x1, !P0 ;  /* 0x00000001ff469807 */ /* 0x008fe60004000000 */
[----:B------:R-:W-:Y:S05]  /*70d0*/  @P1 BRA `(.L_x_126) ;  /* 0x0000000000481947 */ /* 0x000fea0003800000 */
[----:B------:R-:W-:Y:S01]  /*70e0*/  ISETP.NE.AND P1, PT, R76, RZ, PT ;  /* 0x000000ff4c00720c */ /* 0x000fe20003f25270 */
[----:B------:R-:W-:Y:S01]  /*70f0*/  BSSY B0, `(.L_x_127) ;  /* 0x000000a000007945 */ /* 0x000fe20003800000 */
[----:B------:R-:W-:Y:S11]  /*7100*/  ISETP.NE.AND P0, PT, R70, RZ, PT ;  /* 0x000000ff4600720c */ /* 0x000ff60003f05270 */
[----:B------:R-:W-:Y:S04]  /*7110*/  @P1 IMAD R69, R69, 0x2000, R107 ;  /* 0x0000200045451824 */ /* 0x000fe800078e026b */
[----:B------:R-:W-:Y:S01]  /*7120*/  @P1 IMAD.IADD R4, R115, 0x1, R69 ;  /* 0x0000000173041824 */ /* 0x000fe200078e0245 */
[----:B------:R-:W-:Y:S03]  /*7130*/  @P1 IADD3 R3, PT, PT, R114, R69, RZ ;  /* 0x0000004572031210 */ /* 0x000fe60007ffe0ff */
[----:B--2---:R-:W-:Y:S01]  /*7140*/  @P1 IMAD.IADD R0, R106, 0x1, R4 ;  /* 0x000000016a001824 */ /* 0x004fe200078e0204 */
[----:B------:R-:W-:Y:S06]  /*7150*/  @P0 BRA `(.L_x_128) ;  /* 0x00000000000c0947 */ /* 0x000fec0003800000 */
[----:B------:R-:W-:Y:S04]  /*7160*/  SHF.L.U32 R71, R71, 0x1f, RZ ;  /* 0x0000001f47477819 */ /* 0x000fe800000006ff */
[----:B------:R-:W2:Y:S02]  /*7170*/  SYNCS.PHASECHK.TRANS64.TRYWAIT P0, [R2+URZ+0xa0], R71 ;  /* 0x0000a047020075a7 */ /* 0x000ea400080011ff */
[----:B--2---:R-:W-:Y:S05]  /*7180*/  @!P0 BRA `(.L_x_129) ;  /* 0x0000001c00048947 */ /* 0x004fea0003800000 */
.L_x_128:
[----:B------:R-:W-:Y:S05]  /*7190*/  BSYNC B0 ;  /* 0x0000000000007941 */ /* 0x000fea0003800000 */
.L_x_127:
[----:B------:R-:W-:Y:S11]  /*71a0*/  ISETP.NE.AND P0, PT, R76, RZ, PT ;  /* 0x000000ff4c00720c */ /* 0x000ff60003f05270 */
[----:B------:R-:W-:Y:S02]  /*71b0*/  @!UPT UIADD3 URZ, UPT, UPT, URZ, URZ, URZ ;  /* 0x000000fffffff290 */ /* 0x000fe4000fffe0ff */
[----:B------:R3:W1:Y:S04]  /*71c0*/  @P0 LDS.128 R56, [R69] ;  /* 0x0000000045380984 */ /* 0x0006680000000c00 */
[----:B------:R3:W1:Y:S04]  /*71d0*/  @P0 LDS.128 R72, [R3+0x20] ;  /* 0x0000200003480984 */ /* 0x0006680000000c00 */
[----:B------:R3:W1:Y:S04]  /*71e0*/  @P0 LDS.128 R64, [R4+0x10] ;  /* 0x0000100004400984 */ /* 0x0006680000000c00 */
[----:B------:R3:W1:Y:S02]  /*71f0*/  @P0 LDS.128 R80, [R0+0x10] ;  /* 0x0000100000500984 */ /* 0x0006640000000c00 */
.L_x_126:
[----:B------:R-:W-:Y:S05]  /*7200*/  BSYNC B1 ;  /* 0x0000000000017941 */ /* 0x000fea0003800000 */
.L_x_125:
[----:B--23--:R-:W-:Y:S05]  /*7210*/  VIADD R0, R48, 0x20 ;  /* 0x0000002030007836 */ /* 0x00cfea0000000000 */
[----:B------:R-:W-:Y:S04]  /*7220*/  SHF.R.U32.HI R0, RZ, 0x15, R0 ;  /* 0x00000015ff007819 */ /* 0x000fe80000011600 */
[----:B------:R-:W-:Y:S11]  /*7230*/  LOP3.LUT P0, RZ, R0, 0x3, R100, 0x48, !PT ;  /* 0x0000000300ff7812 */ /* 0x000ff60007804864 */
[----:B------:R-:W-:Y:S02]  /*7240*/  @!UPT UIADD3 URZ, UPT, UPT, URZ, URZ, URZ ;  /* 0x000000fffffff290 */ /* 0x000fe4000fffe0ff */
[----:B------:R-:W-:Y:S05]  /*7250*/  @!P0 BRA `(.L_x_130) ;  /* 0x0000000000408947 */ /* 0x000fea0003800000 */
[----:B------:R-:W2:Y:S01]  /*7260*/  LDCU.64 UR8, c[0x4][0x70] ;  /* 0x01000e00ff0877ac */ /* 0x000ea20008000a00 */
[----:B------:R-:W-:Y:S01]  /*7270*/  MOV R3, 0x0 ;  /* 0x0000000000037802 */ /* 0x000fe20000000f00 */
[----:B------:R-:W-:Y:S02]  /*7280*/  HFMA2 R12, -RZ, RZ, 0, 5.9604644775390625e-08 ;  /* 0x00000001ff0c7431 */ /* 0x000fe400000001ff */
[----:B-1----:R-:W-:Y:S02]  /*7290*/  IMAD.MOV.U32 R8, RZ, RZ, 0x192 ;  /* 0x00000192ff087424 */ /* 0x002fe400078e00ff */
[----:B------:R-:W-:Y:S01]  /*72a0*/  IMAD.MOV.U32 R13, RZ, RZ, RZ ;  /* 0x000000ffff0d7224 */ /* 0x000fe200078e00ff */
[----:B------:R-:W1:Y:S01]  /*72b0*/  LDCU.64 UR6, c[0x4][0x78] ;  /* 0x01000f00ff0677ac */ /* 0x000e620008000a00 */
[----:B------:R-:W3:Y:S01]  /*72c0*/  LDC.64 R2, c[0x4][R3] ;  /* 0x0100000003027b82 */ /* 0x000ee20000000a00 */
[----:B------:R-:W5:Y:S01]  /*72d0*/  LDCU.64 UR4, c[0x4][0x10] ;  /* 0x01000200ff0477ac */ /* 0x000f620008000a00 */
[----:B--2---:R-:W-:Y:S01]  /*72e0*/  MOV R5, UR9 ;  /* 0x0000000900057c02 */ /* 0x004fe20008000f00 */
[----:B------:R-:W-:Y:S01]  /*72f0*/  IMAD.U32 R4, RZ, RZ, UR8 ;  /* 0x00000008ff047e24 */ /* 0x000fe2000f8e00ff */
[----:B-1----:R-:W-:Y:S01]  /*7300*/  MOV R7, UR7 ;  /* 0x0000000700077c02 */ /* 0x002fe20008000f00 */
[----:B------:R-:W-:Y:S01]  /*7310*/  IMAD.U32 R6, RZ, RZ, UR6 ;  /* 0x00000006ff067e24 */ /* 0x000fe2000f8e00ff */
[----:B-----5:R-:W-:Y:S01]  /*7320*/  MOV R11, UR5 ;  /* 0x00000005000b7c02 */ /* 0x020fe20008000f00 */
[----:B------:R-:W-:Y:S02]  /*7330*/  IMAD.U32 R10, RZ, RZ, UR4 ;  /* 0x00000004ff0a7e24 */ /* 0x000fe4000f8e00ff */
[----:B------:R-:W-:Y:S07]  /*7340*/  LEPC R20, `(.L_x_130) ;  /* 0x000000001014794e */ /* 0x000fee0000000000 */
[----:B---34-:R-:W-:Y:S05]  /*7350*/  CALL.ABS.NOINC R2 ;  /* 0x0000000002007343 */ /* 0x018fea0003c00000 */
.L_x_130:
[----:B------:R-:W-:Y:S01]  /*7360*/  ISETP.NE.AND P0, PT, R108, RZ, PT ;  /* 0x000000ff6c00720c */ /* 0x000fe20003f05270 */
[----:B------:R-:W-:Y:S05]  /*7370*/  WARPSYNC.ALL ;  /* 0x0000000000007948 */ /* 0x000fea0003800000 */
[----:B------:R-:W-:Y:S01]  /*7380*/  R2UR UR4, R48 ;  /* 0x00000000300472ca */ /* 0x000fe200000e0000 */
[----:B------:R-:W-:Y:S01]  /*7390*/  USHF.L.U32 UR8, UR43, 0xd, URZ ;  /* 0x0000000d2b087899 */ /* 0x000fe200080006ff */
[--C-:B-1----:R-:W-:Y:S01]  /*73a0*/  HADD2.F32 R48, -RZ, R56.reuse.H0_H0 ;  /* 0x20000038ff307230 */ /* 0x102fe20000004100 */
[----:B------:R-:W-:Y:S01]  /*73b0*/  IADD3 R110, PT, PT, R110, 0x120, RZ ;  /* 0x000001206e6e7810 */ /* 0x000fe20007ffe0ff */
[----:B------:R-:W-:Y:S01]  /*73c0*/  HADD2.F32 R50, -RZ, R56.H1_H1 ;  /* 0x30000038ff327230 */ /* 0x000fe20000004100 */
[----:B------:R-:W-:Y:S01]  /*73d0*/  BSSY.RECONVERGENT B0, `(.L_x_131) ;  /* 0x000008b000007945 */ /* 0x000fe20003800200 */
[--C-:B------:R-:W-:Y:S01]  /*73e0*/  HADD2.F32 R51, -RZ, R57.reuse.H0_H0 ;  /* 0x20000039ff337230 */ /* 0x100fe20000004100 */
[----:B------:R-:W-:Y:S01]  /*73f0*/  IADD3 R0, PT, PT, R107, UR8, RZ ;  /* 0x000000086b007c10 */ /* 0x000fe2000fffe0ff */
[----:B------:R-:W-:Y:S01]  /*7400*/  HADD2.F32 R52, -RZ, R57.H1_H1 ;  /* 0x30000039ff347230 */ /* 0x000fe20000004100 */
[----:B------:R-:W-:Y:S01]  /*7410*/  LOP3.LUT R110, R110, 0xfefffff8, RZ, 0xc0, !PT ;  /* 0xfefffff86e6e7812 */ /* 0x000fe200078ec0ff */
[--C-:B------:R-:W-:Y:S01]  /*7420*/  HADD2.F32 R53, -RZ, R58.reuse.H0_H0 ;  /* 0x2000003aff357230 */ /* 0x100fe20000004100 */
[-C--:B------:R-:W-:Y:S01]  /*7430*/  IADD3 R115, PT, PT, R115, R0.reuse, RZ ;  /* 0x0000000073737210 */ /* 0x080fe20007ffe0ff */
[----:B------:R-:W-:Y:S01]  /*7440*/  HADD2.F32 R54, -RZ, R58.H1_H1 ;  /* 0x3000003aff367230 */ /* 0x000fe20000004100 */
[----:B------:R-:W1:Y:S01]  /*7450*/  LDTM.x32 R4, tmem[UR4+0x20] ;  /* 0x00002004000479ee */ /* 0x000e6200082c0000 */
[----:B------:R-:W-:Y:S01]  /*7460*/  NOP ;  /* 0x0000000000007918 */ /* 0x000fe20000000000 */
[----:B-1----:R1:W-:Y:S01]  /*7470*/  SYNCS.ARRIVE.TRANS64.RED.A1T0 RZ, [R110+URZ], RZ ;  /* 0x000000ff6eff79a7 */ /* 0x0023e200081004ff */
[----:B------:R-:W-:Y:S01]  /*7480*/  IADD3 R114, PT, PT, R114, R0, RZ ;  /* 0x0000000072727210 */ /* 0x000fe20007ffe0ff */
[--C-:B------:R-:W-:Y:S02]  /*7490*/  HADD2.F32 R55, -RZ, R59.reuse.H0_H0 ;  /* 0x2000003bff377230 */ /* 0x100fe40000004100 */
[----:B------:R-:W-:Y:S02]  /*74a0*/  HADD2.F32 R56, -RZ, R59.H1_H1 ;  /* 0x3000003bff387230 */ /* 0x000fe40000004100 */
[--C-:B------:R-:W-:Y:S02]  /*74b0*/  HADD2.F32 R57, -RZ, R64.reuse.H0_H0 ;  /* 0x20000040ff397230 */ /* 0x100fe40000004100 */
[----:B------:R-:W-:Y:S02]  /*74c0*/  HADD2.F32 R58, -RZ, R64.H1_H1 ;  /* 0x30000040ff3a7230 */ /* 0x000fe40000004100 */
[--C-:B------:R-:W-:Y:S02]  /*74d0*/  HADD2.F32 R59, -RZ, R65.reuse.H0_H0 ;  /* 0x20000041ff3b7230 */ /* 0x100fe40000004100 */
[----:B----4-:R-:W-:Y:S02]  /*74e0*/  HADD2.F32 R60, -RZ, R65.H1_H1 ;  /* 0x30000041ff3c7230 */ /* 0x010fe40000004100 */
[--C-:B------:R-:W-:Y:S02]  /*74f0*/  HADD2.F32 R61, -RZ, R66.reuse.H0_H0 ;  /* 0x20000042ff3d7230 */ /* 0x100fe40000004100 */
[----:B------:R-:W-:Y:S02]  /*7500*/  HADD2.F32 R62, -RZ, R66.H1_H1 ;  /* 0x30000042ff3e7230 */ /* 0x000fe40000004100 */
[--C-:B------:R-:W-:Y:S02]  /*7510*/  HADD2.F32 R63, -RZ, R67.reuse.H0_H0 ;  /* 0x20000043ff3f7230 */ /* 0x100fe40000004100 */
[----:B------:R-:W-:Y:S02]  /*7520*/  HADD2.F32 R64, -RZ, R67.H1_H1 ;  /* 0x30000043ff407230 */ /* 0x000fe40000004100 */
[C---:B------:R-:W-:Y:S01]  /*7530*/  FMUL R4, R47.reuse, R4 ;  /* 0x000000042f047220 */ /* 0x040fe20000400000 */
[C---:B------:R-:W-:Y:S01]  /*7540*/  FMUL R5, R47.reuse, R5 ;  /* 0x000000052f057220 */ /* 0x040fe20000400000 */
[C---:B------:R-:W-:Y:S01]  /*7550*/  FMUL R6, R47.reuse, R6 ;  /* 0x000000062f067220 */ /* 0x040fe20000400000 */
[----:B------:R-:W-:Y:S01]  /*7560*/  FMUL R7, R47, R7 ;  /* 0x000000072f077220 */ /* 0x000fe20000400000 */
[C---:B------:R-:W-:Y:S01]  /*7570*/  FFMA R4, R49.reuse, R48, R4 ;  /* 0x0000003031047223 */ /* 0x040fe20000000004 */
[C---:B------:R-:W-:Y:S01]  /*7580*/  FFMA R5, R49.reuse, R50, R5 ;  /* 0x0000003231057223 */ /* 0x040fe20000000005 */
[C---:B------:R-:W-:Y:S01]  /*7590*/  FFMA R6, R49.reuse, R51, R6 ;  /* 0x0000003331067223 */ /* 0x040fe20000000006 */
[----:B------:R-:W-:Y:S01]  /*75a0*/  FFMA R7, R49, R52, R7 ;  /* 0x0000003431077223 */ /* 0x000fe20000000007 */
[C---:B------:R-:W-:Y:S01]  /*75b0*/  FMUL R8, R47.reuse, R8 ;  /* 0x000000082f087220 */ /* 0x040fe20000400000 */
[----:B------:R-:W-:Y:S01]  /*75c0*/  FMUL R9, R47, R9 ;  /* 0x000000092f097220 */ /* 0x000fe20000400000 */
[----:B------:R-:W-:Y:S01]  /*75d0*/  F2FP.RELU.F16.F32.PACK_AB R4, R5, R4 ;  /* 0x000000040504723e */ /* 0x000fe200000008ff */
[----:B------:R-:W-:Y:S01]  /*75e0*/  FMUL R10, R47, R10 ;  /* 0x0000000a2f0a7220 */ /* 0x000fe20000400000 */
[----:B------:R-:W-:Y:S01]  /*75f0*/  F2FP.RELU.F16.F32.PACK_AB R5, R7, R6 ;  /* 0x000000060705723e */ /* 0x000fe200000008ff */
[C---:B------:R-:W-:Y:S01]  /*7600*/  FFMA R8, R49.reuse, R53, R8 ;  /* 0x0000003531087223 */ /* 0x040fe20000000008 */
[C---:B------:R-:W-:Y:S01]  /*7610*/  FFMA R9, R49.reuse, R54, R9 ;  /* 0x0000003631097223 */ /* 0x040fe20000000009 */
[----:B------:R-:W-:Y:S01]  /*7620*/  FFMA R10, R49, R55, R10 ;  /* 0x00000037310a7223 */ /* 0x000fe2000000000a */
[C---:B------:R-:W-:Y:S01]  /*7630*/  FMUL R11, R47.reuse, R11 ;  /* 0x0000000b2f0b7220 */ /* 0x040fe20000400000 */
[C---:B------:R-:W-:Y:S01]  /*7640*/  FMUL R0, R47.reuse, R12 ;  /* 0x0000000c2f007220 */ /* 0x040fe20000400000 */
[----:B------:R-:W-:Y:S01]  /*7650*/  FMUL R2, R47, R13 ;  /* 0x0000000d2f027220 */ /* 0x000fe20000400000 */
[----:B------:R-:W-:Y:S01]  /*7660*/  F2FP.RELU.F16.F32.PACK_AB R6, R9, R8 ;  /* 0x000000080906723e */ /* 0x000fe200000008ff */
[C---:B------:R-:W-:Y:S01]  /*7670*/  FFMA R11, R49.reuse, R56, R11 ;  /* 0x00000038310b7223 */ /* 0x040fe2000000000b */
[C---:B------:R-:W-:Y:S01]  /*7680*/  FFMA R0, R49.reuse, R57, R0 ;  /* 0x0000003931007223 */ /* 0x040fe20000000000 */
[----:B------:R-:W-:Y:S01]  /*7690*/  FFMA R2, R49, R58, R2 ;  /* 0x0000003a31027223 */ /* 0x000fe20000000002 */
[C---:B------:R-:W-:Y:S01]  /*76a0*/  FMUL R3, R47.reuse, R14 ;  /* 0x0000000e2f037220 */ /* 0x040fe20000400000 */
[C---:B------:R-:W-:Y:S01]  /*76b0*/  FMUL R15, R47.reuse, R15 ;  /* 0x0000000f2f0f7220 */ /* 0x040fe20000400000 */
[C---:B------:R-:W-:Y:S01]  /*76c0*/  FMUL R12, R47.reuse, R16 ;  /* 0x000000102f0c7220 */ /* 0x040fe20000400000 */
[----:B------:R-:W-:Y:S01]  /*76d0*/  FMUL R13, R47, R17 ;  /* 0x000000112f0d7220 */ /* 0x000fe20000400000 */
[----:B------:R-:W-:Y:S01]  /*76e0*/  FFMA R3, R49, R59, R3 ;  /* 0x0000003b31037223 */ /* 0x000fe20000000003 */
[----:B------:R-:W-:Y:S01]  /*76f0*/  FMUL R14, R47, R18 ;  /* 0x000000122f0e7220 */ /* 0x000fe20000400000 */
[----:B------:R-:W-:Y:S01]  /*7700*/  FFMA R15, R49, R60, R15 ;  /* 0x0000003c310f7223 */ /* 0x000fe2000000000f */
[--C-:B------:R-:W-:Y:S02]  /*7710*/  HADD2.F32 R65, -RZ, R72.reuse.H0_H0 ;  /* 0x20000048ff417230 */ /* 0x100fe40000004100 */
[----:B------:R-:W-:Y:S01]  /*7720*/  FMUL R19, R47, R19 ;  /* 0x000000132f137220 */ /* 0x000fe20000400000 */
[----:B------:R-:W-:Y:S01]  /*7730*/  F2FP.RELU.F16.F32.PACK_AB R7, R11, R10 ;  /* 0x0000000a0b07723e */ /* 0x000fe200000008ff */
[----:B------:R-:W-:Y:S01]  /*7740*/  FFMA R12, R49, R61, R12 ;  /* 0x0000003d310c7223 */ /* 0x000fe2000000000c */
[----:B------:R-:W-:Y:S02]  /*7750*/  HADD2.F32 R66, -RZ, R72.H1_H1 ;  /* 0x30000048ff427230 */ /* 0x000fe40000004100 */
[----:B------:R-:W-:Y:S01]  /*7760*/  FMUL R16, R47, R20 ;  /* 0x000000142f107220 */ /* 0x000fe20000400000 */
[----:B------:R-:W-:Y:S01]  /*7770*/  FFMA R13, R49, R62, R13 ;  /* 0x0000003e310d7223 */ /* 0x000fe2000000000d */
[----:B------:R1:W-:Y:S01]  /*7780*/  STS.128 [R107+UR8], R4 ;  /* 0x000000046b007988 */ /* 0x0003e20008000c08 */
[--C-:B------:R-:W-:Y:S02]  /*7790*/  HADD2.F32 R67, -RZ, R73.reuse.H0_H0 ;  /* 0x20000049ff437230 */ /* 0x100fe40000004100 */
[----:B------:R-:W-:Y:S01]  /*77a0*/  FMUL R17, R47, R21 ;  /* 0x000000152f117220 */ /* 0x000fe20000400000 */
[----:B------:R-:W-:Y:S01]  /*77b0*/  FFMA R14, R49, R63, R14 ;  /* 0x0000003f310e7223 */ /* 0x000fe2000000000e */
[----:B------:R-:W-:Y:S02]  /*77c0*/  HADD2.F32 R68, -RZ, R73.H1_H1 ;  /* 0x30000049ff447230 */ /* 0x000fe40000004100 */
[----:B------:R-:W-:Y:S01]  /*77d0*/  FMUL R18, R47, R22 ;  /* 0x000000162f127220 */ /* 0x000fe20000400000 */
[----:B------:R-:W-:Y:S01]  /*77e0*/  FFMA R19, R49, R64, R19 ;  /* 0x0000004031137223 */ /* 0x000fe20000000013 */
        /* <DEDUP_REMOVED lines=14> */
[----:B------:R-:W-:Y:S01]  /*78d0*/  F2FP.RELU.F16.F32.PACK_AB R8, R2, R0 ;  /* 0x000000000208723e */ /* 0x000fe200000008ff */
[----:B------:R-:W-:Y:S01]  /*78e0*/  FFMA R20, R49, R69, R20 ;  /* 0x0000004531147223 */ /* 0x000fe20000000014 */
[----:B------:R-:W-:Y:S01]  /*78f0*/  F2FP.RELU.F16.F32.PACK_AB R9, R15, R3 ;  /* 0x000000030f09723e */ /* 0x000fe200000008ff */
[----:B------:R-:W-:Y:S01]  /*7900*/  HADD2.F32 R74, -RZ, R80.H1_H1 ;  /* 0x30000050ff4a7230 */ /* 0x000fe20000004100 */
[----:B------:R-:W-:Y:S01]  /*7910*/  F2FP.RELU.F16.F32.PACK_AB R10, R13, R12 ;  /* 0x0000000c0d0a723e */ /* 0x000fe200000008ff */
[----:B------:R-:W-:Y:S01]  /*7920*/  FMUL R24, R47, R28 ;  /* 0x0000001c2f187220 */ /* 0x000fe20000400000 */
[----:B------:R-:W-:Y:S01]  /*7930*/  F2FP.RELU.F16.F32.PACK_AB R11, R19, R14 ;  /* 0x0000000e130b723e */ /* 0x000fe200000008ff */
[----:B------:R-:W-:Y:S01]  /*7940*/  FFMA R21, R49, R70, R21 ;  /* 0x0000004631157223 */ /* 0x000fe20000000015 */
[--C-:B------:R-:W-:Y:S02]  /*7950*/  HADD2.F32 R75, -RZ, R81.reuse.H0_H0 ;  /* 0x20000051ff4b7230 */ /* 0x100fe40000004100 */
[----:B------:R-:W-:Y:S01]  /*7960*/  FMUL R25, R47, R29 ;  /* 0x0000001d2f197220 */ /* 0x000fe20000400000 */
[----:B------:R-:W-:Y:S01]  /*7970*/  FFMA R22, R49, R71, R22 ;  /* 0x0000004731167223 */ /* 0x000fe20000000016 */
[----:B------:R1:W-:Y:S01]  /*7980*/  STS.128 [R115+0x10], R8 ;  /* 0x0000100873007388 */ /* 0x0003e20000000c00 */
        /* <DEDUP_REMOVED lines=28> */
[----:B------:R-:W-:Y:S02]  /*7b50*/  F2FP.RELU.F16.F32.PACK_AB R27, R35, R30 ;  /* 0x0000001e231b723e */ /* 0x000fe400000008ff */
[----:B------:R-:W-:Y:S05]  /*7b60*/  IADD3 R0, PT, PT, R106, R115, RZ ;  /* 0x000000736a007210 */ /* 0x000fea0007ffe0ff */
        /* <DEDUP_REMOVED lines=9> */
[----:B------:R-:W-:Y:S02]  /*7c00*/  UIADD3 UR10, UP0, UPT, UR52, 0x680, URZ ;  /* 0x00000680340a7890 */ /* 0x000fe4000ff1e0ff */
[----:B------:R-:W-:Y:S02]  /*7c10*/  UIADD3 UR5, UPT, UPT, UR41, 0x20, URZ ;  /* 0x0000002029057890 */ /* 0x000fe4000fffe0ff */
[----:B------:R-:W-:Y:S02]  /*7c20*/  UIADD3 UR4, UPT, UPT, UR46, 0x200, UR8 ;  /* 0x000002002e047890 */ /* 0x000fe4000fffe008 */
[----:B------:R-:W-:Y:S01]  /*7c30*/  UIADD3.X UR11, UPT, UPT, URZ, UR53, URZ, UP0, !UPT ;  /* 0x00000035ff0b7290 */ /* 0x000fe200087fe4ff */
[----:B------:R-:W-:Y:S01]  /*7c40*/  UMOV UR6, UR42 ;  /* 0x0000002a00067c82 */ /* 0x000fe20008000000 */
[----:B------:R-:W-:Y:S07]  /*7c50*/  UMOV UR7, UR36 ;  /* 0x0000002400077c82 */ /* 0x000fee0008000000 */
[----:B------:R2:W-:Y:S02]  /*7c60*/  UTMASTG.3D [UR4], [UR10] ;  /* 0x000000040a0073b5 */ /* 0x0005e40008010000 */
[----:B--2---:R0:W-:Y:S02]  /*7c70*/  UTMACMDFLUSH ;  /* 0x00000000000079b7 */ /* 0x0041e40000000000 */
.L_x_132:
[----:B------:R-:W-:Y:S05]  /*7c80*/  BSYNC.RECONVERGENT B0 ;  /* 0x0000000000007941 */ /* 0x000fea0003800200 */
.L_x_131:
[----:B------:R-:W-:Y:S01]  /*7c90*/  UIADD3 UR43, UPT, UPT, UR43, 0x1, URZ ;  /* 0x000000012b2b7890 */ /* 0x000fe2000fffe0ff */
[----:B------:R-:W-:Y:S03]  /*7ca0*/  BSSY.RECONVERGENT B0, `(.L_x_133) ;  /* 0x0000008000007945 */ /* 0x000fe60003800200 */
[----:B------:R-:W-:Y:S04]  /*7cb0*/  UISETP.NE.AND UP0, UPT, UR43, 0x3, UPT ;  /* 0x000000032b00788c */ /* 0x000fe8000bf05270 */
[----:B------:R-:W-:Y:S02]  /*7cc0*/  UISETP.EQ.XOR UP1, UPT, UR40, 0x3, !UP0 ;  /* 0x000000032800788c */ /* 0x000fe4000c722a70 */
[----:B------:R-:W-:Y:S02]  /*7cd0*/  USEL UR54, UR43, URZ, UP0 ;  /* 0x000000ff2b367287 */ /* 0x000fe40008000000 */
[----:B------:R-:W-:Y:S04]  /*7ce0*/  USEL UR4, URZ, 0x1, !UP1 ;  /* 0x00000001ff047887 */ /* 0x000fe8000c800000 */
[----:B------:R-:W-:Y:S01]  /*7cf0*/  ULOP3.LUT UR49, UR49, UR4, URZ, 0x3c, !UPT ;  /* 0x0000000431317292 */ /* 0x000fe2000f8e3cff */
[----:B------:R-:W-:Y:S11]  /*7d00*/  @P0 BRA `(.L_x_134) ;  /* 0x0000000000040947 */ /* 0x000ff60003800000 */
[----:B------:R-:W-:Y:S04]  /*7d10*/  DEPBAR.LE SB0, 0x1 ;  /* 0x000080400000791a */ /* 0x000fe80000000000 */
.L_x_134:
[----:B------:R-:W-:Y:S05]  /*7d20*/  BSYNC.RECONVERGENT B0 ;  /* 0x0000000000007941 */ /* 0x000fea0003800200 */
.L_x_133:
[----:B------:R-:W-:Y:S01]  /*7d30*/  BAR.SYNC.DEFER_BLOCKING 0x1, 0x80 ;  /* 0x0042000000007b1d */ /* 0x000fe20000010000 */
[----:B------:R-:W-:Y:S01]  /*7d40*/  UISETP.NE.AND UP0, UPT, UR48, -0x2, UPT ;  /* 0xfffffffe3000788c */ /* 0x000fe2000bf05270 */
[----:B------:R-:W-:Y:S08]  /*7d50*/  IADD3 R45, PT, PT, R45, 0x1, RZ ;  /* 0x000000012d2d7810 */ /* 0x000ff00007ffe0ff */
[----:B------:R-:W-:Y:S05]  /*7d60*/  BRA.U !UP0, `(.L_x_135) ;  /* 0x0000000108287547 */ /* 0x000fea000b800000 */
[----:B------:R-:W-:Y:S01]  /*7d70*/  ISETP.NE.AND P0, PT, R113, RZ, PT ;  /* 0x000000ff7100720c */ /* 0x000fe20003f05270 */
[----:B------:R-:W-:Y:S01]  /*7d80*/  IMAD.U32 R2, RZ, RZ, UR47 ;  /* 0x0000002fff027e24 */ /* 0x000fe2000f8e00ff */
[----:B------:R-:W-:Y:S01]  /*7d90*/  UIADD3 UR47, UPT, UPT, UR47, 0x1, URZ ;  /* 0x000000012f2f7890 */ /* 0x000fe2000fffe0ff */
[----:B-1----:R-:W-:Y:S03]  /*7da0*/  IMAD.U32 R0, RZ, RZ, UR37 ;  /* 0x00000025ff007e24 */ /* 0x002fe6000f8e00ff */
[----:B------:R-:W-:Y:S04]  /*7db0*/  UISETP.NE.AND UP0, UPT, UR47, 0x3, UPT ;  /* 0x000000032f00788c */ /* 0x000fe8000bf05270 */
[----:B------:R-:W-:Y:S03]  /*7dc0*/  USEL UR47, UR47, URZ, UP0 ;  /* 0x000000ff2f2f7287 */ /* 0x000fe60008000000 */
[----:B------:R-:W-:Y:S05]  /*7dd0*/  @!P0 LEA R2, R2, UR46, 0x3 ;  /* 0x0000002e02028c11 */ /* 0x000fea000f8e18ff */
[----:B------:R-:W-:Y:S05]  /*7de0*/  @!P0 VIADD R2, R2, 0xb8 ;  /* 0x000000b802028836 */ /* 0x000fea0000000000 */
[----:B------:R-:W-:Y:S04]  /*7df0*/  @!P0 PRMT R0, R0, 0x654, R2 ;  /* 0x0000065400008816 */ /* 0x000fe80000000002 */
[----:B------:R2:W-:Y:S03]  /*7e00*/  @!P0 SYNCS.ARRIVE.TRANS64.RED.A1T0 RZ, [R0+URZ], RZ ;  /* 0x000000ff00ff89a7 */ /* 0x0005e600081004ff */
.L_x_135:
[----:B------:R-:W-:Y:S01]  /*7e10*/  ISETP.NE.AND P2, PT, R109, RZ, PT ;  /* 0x000000ff6d00720c */ /* 0x000fe20003f45270 */
[----:B------:R-:W-:Y:S01]  /*7e20*/  UIADD3 UR48, UPT, UPT, UR48, 0x2, URZ ;  /* 0x0000000230307890 */ /* 0x000fe2000fffe0ff */
[----:B------:R-:W-:Y:S01]  /*7e30*/  ISETP.NE.AND P0, PT, R112, 0x2, PT ;  /* 0x000000027000780c */ /* 0x000fe20003f05270 */
[----:B------:R-:W-:Y:S01]  /*7e40*/  IMAD.IADD R15, R43, 0x1, R94 ;  /* 0x000000012b0f7824 */ /* 0x000fe200078e025e */
[----:B------:R-:W-:Y:S01]  /*7e50*/  ISETP.NE.AND P1, PT, R45, 0x4, PT ;  /* 0x000000042d00780c */ /* 0x000fe20003f25270 */
[----:B------:R-:W-:Y:S01]  /*7e60*/  IMAD.IADD R14, R44, 0x1, R95 ;  /* 0x000000012c0e7824 */ /* 0x000fe200078e025f */
[----:B------:R-:W-:Y:S02]  /*7e70*/  SEL R2, RZ, 0x1, P0 ;  /* 0x00000001ff027807 */ /* 0x000fe40000000000 */
[----:B-12---:R-:W-:Y:S02]  /*7e80*/  SEL R0, RZ, 0x1, P1 ;  /* 0x00000001ff007807 */ /* 0x006fe40000800000 */
[----:B------:R-:W-:Y:S02]  /*7e90*/  LOP3.LUT R104, R104, R2, RZ, 0x3c, !PT ;  /* 0x0000000268687212 */ /* 0x000fe400078e3cff */
[----:B------:R-:W-:Y:S02]  /*7ea0*/  LOP3.LUT R105, R105, R0, RZ, 0x3c, !PT ;  /* 0x0000000069697212 */ /* 0x000fe400078e3cff */
[----:B------:R-:W-:Y:S02]  /*7eb0*/  @P2 R2UR UR36, R103 ;  /* 0x00000000672422ca */ /* 0x000fe400000e0000 */
[----:B------:R-:W-:Y:S02]  /*7ec0*/  SEL R112, R112, RZ, P0 ;  /* 0x000000ff70707207 */ /* 0x000fe40000000000 */
[----:B------:R-:W-:Y:S01]  /*7ed0*/  SEL R45, R45, RZ, P1 ;  /* 0x000000ff2d2d7207 */ /* 0x000fe20000800000 */
[----:B------:R-:W-:Y:S10]  /*7ee0*/  @P2 BRA `(.L_x_136) ;  /* 0xffffffd400f42947 */ /* 0x000ff4000383ffff */
[----:B------:R-:W-:-:S09]  /*7ef0*/  UISETP.NE.AND UP0, UPT, UR51, URZ, UPT ;  /* 0x000000ff3300728c */ /* 0x000fd2000bf05270 */
[----:B------:R-:W-:Y:S05]  /*7f00*/  BRA.U !UP0, `(.L_x_137) ;  /* 0x0000000108487547 */ /* 0x000fea000b800000 */
[----:B------:R-:W1:Y:S02]  /*7f10*/  LDCU.64 UR4, c[0x0][0x890] ;  /* 0x00011200ff0477ac */ /* 0x000e640008000a00 */
[----:B-1----:R-:W-:-:S04]  /*7f20*/  UISETP.NE.U32.AND UP0, UPT, UR4, URZ, UPT ;  /* 0x000000ff0400728c */ /* 0x002fc8000bf05070 */
[----:B------:R-:W-:-:S09]  /*7f30*/  UISETP.NE.AND.EX UP0, UPT, UR5, URZ, UPT, UP0 ;  /* 0x000000ff0500728c */ /* 0x000fd2000bf05300 */
[----:B------:R-:W-:Y:S05]  /*7f40*/  BRA.U UP0, `(.L_x_138) ;  /* 0x00000001000c7547 */ /* 0x000fea000b800000 */
[----:B------:R-:W-:-:S13]  /*7f50*/  FSETP.NEU.AND P0, PT, R49, RZ, PT ;  /* 0x000000ff3100720b */ /* 0x000fda0003f0d000 */
[----:B------:R-:W-:Y:S05]  /*7f60*/  @!P0 EXIT ;  /* 0x000000000000894d */ /* 0x000fea0003800000 */
[----:B------:R-:W-:Y:S05]  /*7f70*/  BRA `(.L_x_137) ;  /* 0x00000000002c7947 */ /* 0x000fea0003800000 */
.L_x_138:
[----:B------:R-:W-:Y:S01]  /*7f80*/  ISETP.NE.AND P0, PT, R111, RZ, PT ;  /* 0x000000ff6f00720c */ /* 0x000fe20003f05270 */
[----:B------:R-:W-:-:S12]  /*7f90*/  BSSY.RECONVERGENT B0, `(.L_x_137) ;  /* 0x0000009000007945 */ /* 0x000fd80003800200 */
[----:B------:R-:W-:Y:S05]  /*7fa0*/  @P0 BRA `(.L_x_139) ;  /* 0x0000000000140947 */ /* 0x000fea0003800000 */
[----:B------:R-:W1:Y:S02]  /*7fb0*/  LDCU.64 UR4, c[0x0][0x888] ;  /* 0x00011100ff0477ac */ /* 0x000e640008000a00 */
[----:B-1----:R-:W-:-:S04]  /*7fc0*/  ISETP.NE.U32.AND P0, PT, RZ, UR4, PT ;  /* 0x00000004ff007c0c */ /* 0x002fc8000bf05070 */
[----:B------:R-:W-:-:S13]  /*7fd0*/  ISETP.NE.AND.EX P0, PT, RZ, UR5, PT, P0 ;  /* 0x00000005ff007c0c */ /* 0x000fda000bf05300 */
[----:B------:R-:W-:Y:S05]  /*7fe0*/  @!P0 EXIT ;  /* 0x000000000000894d */ /* 0x000fea0003800000 */
[----:B------:R-:W-:Y:S05]  /*7ff0*/  BRA `(.L_x_140) ;  /* 0x0000000000087947 */ /* 0x000fea0003800000 */
.L_x_139:
[----:B------:R-:W-:-:S13]  /*8000*/  FSETP.NEU.AND P0, PT, R49, RZ, PT ;  /* 0x000000ff3100720b */ /* 0x000fda0003f0d000 */
[----:B------:R-:W-:Y:S05]  /*8010*/  @!P0 EXIT ;  /* 0x000000000000894d */ /* 0x000fea0003800000 */
.L_x_140:
[----:B------:R-:W-:Y:S05]  /*8020*/  BSYNC.RECONVERGENT B0 ;  /* 0x0000000000007941 */ /* 0x000fea0003800200 */
.L_x_137:
[----:B------:R-:W-:Y:S01]  /*8030*/  ULEA UR4, UR47, UR46, 0x3 ;  /* 0x0000002e2f047291 */ /* 0x000fe2000f8e18ff */
[----:B------:R-:W-:-:S04]  /*8040*/  DEPBAR.LE SB0, 0x0 ;  /* 0x000080000000791a */ /* 0x000fc80000000000 */
[----:B------:R-:W-:-:S04]  /*8050*/  UIADD3 UR4, UPT, UPT, UR4, 0xb8, URZ ;  /* 0x000000b804047890 */ /* 0x000fc8000fffe0ff */
[----:B------:R-:W-:-:S09]  /*8060*/  UPRMT UR4, UR37, 0x654, UR4 ;  /* 0x0000065425047896 */ /* 0x000fd20008000004 */
[----:B------:R-:W-:Y:S01]  /*8070*/  SYNCS.ARRIVE.TRANS64.RED.A1T0 RZ, [UR4], RZ ;  /* 0x000000ffffff79a7 */ /* 0x000fe20008100404 */
[----:B------:R-:W-:Y:S05]  /*8080*/  EXIT ;  /* 0x000000000000794d */ /* 0x000fea0003800000 */
.L_x_25:
[----:B--2---:R2:W4:Y:S02]  /*8090*/  SYNCS.PHASECHK.TRANS64.TRYWAIT P0, [R2+URZ+0x150], R3 ;  /* 0x00015003020075a7 */ /* 0x00452400080011ff */
[----:B----4-:R-:W-:Y:S05]  /*80a0*/  @!P0 NANOSLEEP.SYNCS 0x989680 ;  /* 0x009896800000895d */ /* 0x010fea0003900000 */
[----:B------:R-:W4:Y:S02]  /*80b0*/  @!P0 SYNCS.PHASECHK.TRANS64 P0, [R2+URZ+0x150], R3 ;  /* 0x00015003020085a7 */ /* 0x000f2400080010ff */
[----:B----4-:R-:W-:Y:S05]  /*80c0*/  @!P0 BRA `(.L_x_25) ;  /* 0xfffffffc00f08947 */ /* 0x010fea000383ffff */
[----:B------:R-:W-:Y:S05]  /*80d0*/  BRA `(.L_x_141) ;  /* 0xffffff9400ec7947 */ /* 0x000fea000383ffff */
.L_x_28:
[----:B------:R-:W-:-:S07]  /*80e0*/  MOV R2, UR33 ;  /* 0x0000002100027c02 */ /* 0x000fce0008000f00 */
.L_x_142:
[----:B-1----:R1:W2:Y:S02]  /*80f0*/  SYNCS.PHASECHK.TRANS64.TRYWAIT P0, [R2+URZ+0x50], R4 ;  /* 0x00005004020075a7 */ /* 0x0022a400080011ff */
[----:B--2---:R-:W-:Y:S05]  /*8100*/  @!P0 NANOSLEEP.SYNCS 0x989680 ;  /* 0x009896800000895d */ /* 0x004fea0003900000 */
[----:B------:R-:W2:Y:S02]  /*8110*/  @!P0 SYNCS.PHASECHK.TRANS64 P0, [R2+URZ+0x50], R4 ;  /* 0x00005004020085a7 */ /* 0x000ea400080010ff */
[----:B--2---:R-:W-:Y:S05]  /*8120*/  @!P0 BRA `(.L_x_142) ;  /* 0xfffffffc00f08947 */ /* 0x004fea000383ffff */
[----:B------:R-:W-:Y:S05]  /*8130*/  BRA `(.L_x_27) ;  /* 0xffffff9800547947 */ /* 0x000fea000383ffff */
.L_x_35:
[----:B-1----:R-:W-:-:S07]  /*8140*/  MOV R2, UR17 ;  /* 0x0000001100027c02 */ /* 0x002fce0008000f00 */
.L_x_143:
[----:B-1----:R1:W2:Y:S02]  /*8150*/  SYNCS.PHASECHK.TRANS64.TRYWAIT P0, [R2+URZ+0x50], R4 ;  /* 0x00005004020075a7 */ /* 0x0022a400080011ff */
[----:B--2---:R-:W-:Y:S05]  /*8160*/  @!P0 NANOSLEEP.SYNCS 0x989680 ;  /* 0x009896800000895d */ /* 0x004fea0003900000 */
[----:B------:R-:W2:Y:S02]  /*8170*/  @!P0 SYNCS.PHASECHK.TRANS64 P0, [R2+URZ+0x50], R4 ;  /* 0x00005004020085a7 */ /* 0x000ea400080010ff */
[----:B--2---:R-:W-:Y:S05]  /*8180*/  @!P0 BRA `(.L_x_143) ;  /* 0xfffffffc00f08947 */ /* 0x004fea000383ffff */
[----:B------:R-:W-:Y:S05]  /*8190*/  BRA `(.L_x_34) ;  /* 0xffffff9c00147947 */ /* 0x000fea000383ffff */
.L_x_40:
[----:B-1----:R1:W2:Y:S02]  /*81a0*/  SYNCS.PHASECHK.TRANS64.TRYWAIT P0, [R2+URZ+0xe0], R3 ;  /* 0x0000e003020075a7 */ /* 0x0022a400080011ff */
[----:B--2---:R-:W-:Y:S05]  /*81b0*/  @!P0 NANOSLEEP.SYNCS 0x989680 ;  /* 0x009896800000895d */ /* 0x004fea0003900000 */
[----:B------:R-:W2:Y:S02]  /*81c0*/  @!P0 SYNCS.PHASECHK.TRANS64 P0, [R2+URZ+0xe0], R3 ;  /* 0x0000e003020085a7 */ /* 0x000ea400080010ff */
[----:B--2---:R-:W-:Y:S05]  /*81d0*/  @!P0 BRA `(.L_x_40) ;  /* 0xfffffffc00f08947 */ /* 0x004fea000383ffff */
[----:B------:R-:W-:Y:S05]  /*81e0*/  BRA `(.L_x_144) ;  /* 0xffffff9c00b87947 */ /* 0x000fea000383ffff */
.L_x_44:
[----:B---3--:R-:W-:-:S07]  /*81f0*/  MOV R0, UR5 ;  /* 0x0000000500007c02 */ /* 0x008fce0008000f00 */
.L_x_145:
[----:B-1----:R1:W2:Y:S02]  /*8200*/  SYNCS.PHASECHK.TRANS64.TRYWAIT P0, [R0+URZ], R2 ;  /* 0x00000002000075a7 */ /* 0x0022a400080011ff */
[----:B--2---:R-:W-:Y:S05]  /*8210*/  @!P0 NANOSLEEP.SYNCS 0x989680 ;  /* 0x009896800000895d */ /* 0x004fea0003900000 */
[----:B------:R-:W2:Y:S02]  /*8220*/  @!P0 SYNCS.PHASECHK.TRANS64 P0, [R0+URZ], R2 ;  /* 0x00000002000085a7 */ /* 0x000ea400080010ff */
[----:B--2---:R-:W-:Y:S05]  /*8230*/  @!P0 BRA `(.L_x_145) ;  /* 0xfffffffc00f08947 */ /* 0x004fea000383ffff */
[----:B------:R-:W-:Y:S05]  /*8240*/  BRA `(.L_x_146) ;  /* 0xffffffa400287947 */ /* 0x000fea000383ffff */
.L_x_45:
[----:B---3--:R-:W-:-:S07]  /*8250*/  MOV R0, UR5 ;  /* 0x0000000500007c02 */ /* 0x008fce0008000f00 */
.L_x_147:
[----:B-1----:R1:W2:Y:S02]  /*8260*/  SYNCS.PHASECHK.TRANS64.TRYWAIT P0, [R0+URZ], R3 ;  /* 0x00000003000075a7 */ /* 0x0022a400080011ff */
[----:B--2---:R-:W-:Y:S05]  /*8270*/  @!P0 NANOSLEEP.SYNCS 0x989680 ;  /* 0x009896800000895d */ /* 0x004fea0003900000 */
[----:B------:R-:W2:Y:S02]  /*8280*/  @!P0 SYNCS.PHASECHK.TRANS64 P0, [R0+URZ], R3 ;  /* 0x00000003000085a7 */ /* 0x000ea400080010ff */
[----:B--2---:R-:W-:Y:S05]  /*8290*/  @!P0 BRA `(.L_x_147) ;  /* 0xfffffffc00f08947 */ /* 0x004fea000383ffff */
[----:B------:R-:W-:Y:S05]  /*82a0*/  BRA `(.L_x_148) ;  /* 0xffffffa400347947 */ /* 0x000fea000383ffff */
.L_x_46:
[----:B---3--:R-:W-:-:S07]  /*82b0*/  MOV R0, UR5 ;  /* 0x0000000500007c02 */ /* 0x008fce0008000f00 */
.L_x_149:
[----:B-1----:R1:W2:Y:S02]  /*82c0*/  SYNCS.PHASECHK.TRANS64.TRYWAIT P0, [R0+URZ], R3 ;  /* 0x00000003000075a7 */ /* 0x0022a400080011ff */
[----:B--2---:R-:W-:Y:S05]  /*82d0*/  @!P0 NANOSLEEP.SYNCS 0x989680 ;  /* 0x009896800000895d */ /* 0x004fea0003900000 */
[----:B------:R-:W2:Y:S02]  /*82e0*/  @!P0 SYNCS.PHASECHK.TRANS64 P0, [R0+URZ], R3 ;  /* 0x00000003000085a7 */ /* 0x000ea400080010ff */
[----:B--2---:R-:W-:Y:S05]  /*82f0*/  @!P0 BRA `(.L_x_149) ;  /* 0xfffffffc00f08947 */ /* 0x004fea000383ffff */
[----:B------:R-:W-:Y:S05]  /*8300*/  BRA `(.L_x_150) ;  /* 0xffffffa400407947 */ /* 0x000fea000383ffff */
.L_x_47:
[----:B---3--:R-:W-:-:S07]  /*8310*/  MOV R0, UR5 ;  /* 0x0000000500007c02 */ /* 0x008fce0008000f00 */
.L_x_151:
[----:B-1----:R1:W2:Y:S02]  /*8320*/  SYNCS.PHASECHK.TRANS64.TRYWAIT P0, [R0+URZ], R3 ;  /* 0x00000003000075a7 */ /* 0x0022a400080011ff */
[----:B--2---:R-:W-:Y:S05]  /*8330*/  @!P0 NANOSLEEP.SYNCS 0x989680 ;  /* 0x009896800000895d */ /* 0x004fea0003900000 */
[----:B------:R-:W2:Y:S02]  /*8340*/  @!P0 SYNCS.PHASECHK.TRANS64 P0, [R0+URZ], R3 ;  /* 0x00000003000085a7 */ /* 0x000ea400080010ff */
[----:B--2---:R-:W-:Y:S05]  /*8350*/  @!P0 BRA `(.L_x_151) ;  /* 0xfffffffc00f08947 */ /* 0x004fea000383ffff */
[----:B------:R-:W-:Y:S05]  /*8360*/  BRA `(.L_x_152) ;  /* 0xffffffa4004c7947 */ /* 0x000fea000383ffff */
.L_x_48:
[----:B---3--:R-:W-:-:S07]  /*8370*/  MOV R0, UR5 ;  /* 0x0000000500007c02 */ /* 0x008fce0008000f00 */
.L_x_153:
[----:B-1----:R1:W2:Y:S02]  /*8380*/  SYNCS.PHASECHK.TRANS64.TRYWAIT P0, [R0+URZ], R3 ;  /* 0x00000003000075a7 */ /* 0x0022a400080011ff */
[----:B--2---:R-:W-:Y:S05]  /*8390*/  @!P0 NANOSLEEP.SYNCS 0x989680 ;  /* 0x009896800000895d */ /* 0x004fea0003900000 */
[----:B------:R-:W2:Y:S02]  /*83a0*/  @!P0 SYNCS.PHASECHK.TRANS64 P0, [R0+URZ], R3 ;  /* 0x00000003000085a7 */ /* 0x000ea400080010ff */
[----:B--2---:R-:W-:Y:S05]  /*83b0*/  @!P0 BRA `(.L_x_153) ;  /* 0xfffffffc00f08947 */ /* 0x004fea000383ffff */
[----:B------:R-:W-:Y:S05]  /*83c0*/  BRA `(.L_x_154) ;  /* 0xffffffa400587947 */ /* 0x000fea000383ffff */
.L_x_49:
[----:B---3--:R-:W-:-:S07]  /*83d0*/  MOV R0, UR5 ;  /* 0x0000000500007c02 */ /* 0x008fce0008000f00 */
.L_x_155:
[----:B-1----:R1:W2:Y:S02]  /*83e0*/  SYNCS.PHASECHK.TRANS64.TRYWAIT P0, [R0+URZ], R3 ;  /* 0x00000003000075a7 */ /* 0x0022a400080011ff */
[----:B--2---:R-:W-:Y:S05]  /*83f0*/  @!P0 NANOSLEEP.SYNCS 0x989680 ;  /* 0x009896800000895d */ /* 0x004fea0003900000 */
[----:B------:R-:W2:Y:S02]  /*8400*/  @!P0 SYNCS.PHASECHK.TRANS64 P0, [R0+URZ], R3 ;  /* 0x00000003000085a7 */ /* 0x000ea400080010ff */
[----:B--2---:R-:W-:Y:S05]  /*8410*/  @!P0 BRA `(.L_x_155) ;  /* 0xfffffffc00f08947 */ /* 0x004fea000383ffff */
[----:B------:R-:W-:Y:S05]  /*8420*/  BRA `(.L_x_156) ;  /* 0xffffffa400647947 */ /* 0x000fea000383ffff */
.L_x_50:
[----:B---3--:R-:W-:-:S07]  /*8430*/  MOV R0, UR5 ;  /* 0x0000000500007c02 */ /* 0x008fce0008000f00 */
.L_x_157:
[----:B-1----:R1:W2:Y:S02]  /*8440*/  SYNCS.PHASECHK.TRANS64.TRYWAIT P0, [R0+URZ], R3 ;  /* 0x00000003000075a7 */ /* 0x0022a400080011ff */
[----:B--2---:R-:W-:Y:S05]  /*8450*/  @!P0 NANOSLEEP.SYNCS 0x989680 ;  /* 0x009896800000895d */ /* 0x004fea0003900000 */
[----:B------:R-:W2:Y:S02]  /*8460*/  @!P0 SYNCS.PHASECHK.TRANS64 P0, [R0+URZ], R3 ;  /* 0x00000003000085a7 */ /* 0x000ea400080010ff */
[----:B--2---:R-:W-:Y:S05]  /*8470*/  @!P0 BRA `(.L_x_157) ;  /* 0xfffffffc00f08947 */ /* 0x004fea000383ffff */
[----:B------:R-:W-:Y:S05]  /*8480*/  BRA `(.L_x_158) ;  /* 0xffffffa400707947 */ /* 0x000fea000383ffff */
.L_x_51:
[----:B---3--:R-:W-:-:S07]  /*8490*/  MOV R0, UR5 ;  /* 0x0000000500007c02 */ /* 0x008fce0008000f00 */
.L_x_159:
[----:B-1----:R1:W2:Y:S02]  /*84a0*/  SYNCS.PHASECHK.TRANS64.TRYWAIT P0, [R0+URZ], R3 ;  /* 0x00000003000075a7 */ /* 0x0022a400080011ff */
[----:B--2---:R-:W-:Y:S05]  /*84b0*/  @!P0 NANOSLEEP.SYNCS 0x989680 ;  /* 0x009896800000895d */ /* 0x004fea0003900000 */
[----:B------:R-:W2:Y:S02]  /*84c0*/  @!P0 SYNCS.PHASECHK.TRANS64 P0, [R0+URZ], R3 ;  /* 0x00000003000085a7 */ /* 0x000ea400080010ff */
[----:B--2---:R-:W-:Y:S05]  /*84d0*/  @!P0 BRA `(.L_x_159) ;  /* 0xfffffffc00f08947 */ /* 0x004fea000383ffff */
[----:B------:R-:W-:Y:S05]  /*84e0*/  BRA `(.L_x_160) ;  /* 0xffffffa4007c7947 */ /* 0x000fea000383ffff */
.L_x_52:
[----:B---3--:R-:W-:-:S07]  /*84f0*/  MOV R0, UR5 ;  /* 0x0000000500007c02 */ /* 0x008fce0008000f00 */
.L_x_161:
[----:B-1----:R1:W2:Y:S02]  /*8500*/  SYNCS.PHASECHK.TRANS64.TRYWAIT P0, [R0+URZ], R3 ;  /* 0x00000003000075a7 */ /* 0x0022a400080011ff */
[----:B--2---:R-:W-:Y:S05]  /*8510*/  @!P0 NANOSLEEP.SYNCS 0x989680 ;  /* 0x009896800000895d */ /* 0x004fea0003900000 */
[----:B------:R-:W2:Y:S02]  /*8520*/  @!P0 SYNCS.PHASECHK.TRANS64 P0, [R0+URZ], R3 ;  /* 0x00000003000085a7 */ /* 0x000ea400080010ff */
[----:B--2---:R-:W-:Y:S05]  /*8530*/  @!P0 BRA `(.L_x_161) ;  /* 0xfffffffc00f08947 */ /* 0x004fea000383ffff */
[----:B------:R-:W-:Y:S05]  /*8540*/  BRA `(.L_x_162) ;  /* 0xffffffa400887947 */ /* 0x000fea000383ffff */
.L_x_55:
[----:B-1----:R1:W2:Y:S02]  /*8550*/  SYNCS.PHASECHK.TRANS64.TRYWAIT P0, [R0+URZ+0x140], R4 ;  /* 0x00014004000075a7 */ /* 0x0022a400080011ff */
[----:B--2---:R-:W-:Y:S05]  /*8560*/  @!P0 NANOSLEEP.SYNCS 0x989680 ;  /* 0x009896800000895d */ /* 0x004fea0003900000 */
[----:B------:R-:W2:Y:S02]  /*8570*/  @!P0 SYNCS.PHASECHK.TRANS64 P0, [R0+URZ+0x140], R4 ;  /* 0x00014004000085a7 */ /* 0x000ea400080010ff */
[----:B--2---:R-:W-:Y:S05]  /*8580*/  @!P0 BRA `(.L_x_55) ;  /* 0xfffffffc00f08947 */ /* 0x004fea000383ffff */
[----:B------:R-:W-:Y:S05]  /*8590*/  BRA `(.L_x_163) ;  /* 0xffffffa400e87947 */ /* 0x000fea000383ffff */
.L_x_56:
[----:B------:R-:W-:-:S07]  /*85a0*/  MOV R0, UR5 ;  /* 0x0000000500007c02 */ /* 0x000fce0008000f00 */
.L_x_164:
[----:B-1----:R1:W2:Y:S02]  /*85b0*/  SYNCS.PHASECHK.TRANS64.TRYWAIT P0, [R0+URZ+0xf0], R5 ;  /* 0x0000f005000075a7 */ /* 0x0022a400080011ff */
[----:B--2---:R-:W-:Y:S05]  /*85c0*/  @!P0 NANOSLEEP.SYNCS 0x989680 ;  /* 0x009896800000895d */ /* 0x004fea0003900000 */
[----:B------:R-:W2:Y:S02]  /*85d0*/  @!P0 SYNCS.PHASECHK.TRANS64 P0, [R0+URZ+0xf0], R5 ;  /* 0x0000f005000085a7 */ /* 0x000ea400080010ff */
[----:B--2---:R-:W-:Y:S05]  /*85e0*/  @!P0 BRA `(.L_x_164) ;  /* 0xfffffffc00f08947 */ /* 0x004fea000383ffff */
[----:B------:R-:W-:Y:S05]  /*85f0*/  BRA `(.L_x_165) ;  /* 0xffffffa400f87947 */ /* 0x000fea000383ffff */
.L_x_57:
[----:B-1----:R1:W2:Y:S02]  /*8600*/  SYNCS.PHASECHK.TRANS64.TRYWAIT P1, [R0+URZ+0xe0], R4 ;  /* 0x0000e004000075a7 */ /* 0x0022a400080211ff */
[----:B--2---:R-:W-:Y:S05]  /*8610*/  @!P1 NANOSLEEP.SYNCS 0x989680 ;  /* 0x009896800000995d */ /* 0x004fea0003900000 */
[----:B------:R-:W2:Y:S02]  /*8620*/  @!P1 SYNCS.PHASECHK.TRANS64 P1, [R0+URZ+0xe0], R4 ;  /* 0x0000e004000095a7 */ /* 0x000ea400080210ff */
[----:B--2---:R-:W-:Y:S05]  /*8630*/  @!P1 BRA `(.L_x_57) ;  /* 0xfffffffc00f09947 */ /* 0x004fea000383ffff */
[----:B------:R-:W-:Y:S05]  /*8640*/  BRA `(.L_x_166) ;  /* 0xffffffa800287947 */ /* 0x000fea000383ffff */
.L_x_60:
[----:B------:R-:W-:-:S07]  /*8650*/  MOV R0, UR5 ;  /* 0x0000000500007c02 */ /* 0x000fce0008000f00 */
.L_x_167:
[----:B-1----:R1:W2:Y:S02]  /*8660*/  SYNCS.PHASECHK.TRANS64.TRYWAIT P0, [R0+URZ+0xf0], R2 ;  /* 0x0000f002000075a7 */ /* 0x0022a400080011ff */
[----:B--2---:R-:W-:Y:S05]  /*8670*/  @!P0 NANOSLEEP.SYNCS 0x989680 ;  /* 0x009896800000895d */ /* 0x004fea0003900000 */
[----:B------:R-:W2:Y:S02]  /*8680*/  @!P0 SYNCS.PHASECHK.TRANS64 P0, [R0+URZ+0xf0], R2 ;  /* 0x0000f002000085a7 */ /* 0x000ea400080010ff */
[----:B--2---:R-:W-:Y:S05]  /*8690*/  @!P0 BRA `(.L_x_167) ;  /* 0xfffffffc00f08947 */ /* 0x004fea000383ffff */
[----:B------:R-:W-:Y:S05]  /*86a0*/  BRA `(.L_x_59) ;  /* 0xffffffa8007c7947 */ /* 0x000fea000383ffff */
.L_x_69:
[----:B-1----:R-:W-:-:S04]  /*86b0*/  MOV R4, UR6 ;  /* 0x0000000600047c02 */ /* 0x002fc80008000f00 */
[----:B------:R1:W2:Y:S03]  /*86c0*/  SYNCS.PHASECHK.TRANS64.TRYWAIT P0, [R4+URZ+0x8], R5 ;  /* 0x00000805040075a7 */ /* 0x0002a600080011ff */
[----:B--2---:R-:W-:Y:S05]  /*86d0*/  @!P0 NANOSLEEP.SYNCS 0x989680 ;  /* 0x009896800000895d */ /* 0x004fea0003900000 */
[----:B------:R-:W2:Y:S02]  /*86e0*/  @!P0 SYNCS.PHASECHK.TRANS64 P0, [R4+URZ+0x8], R5 ;  /* 0x00000805040085a7 */ /* 0x000ea400080010ff */
[----:B--2---:R-:W-:Y:S05]  /*86f0*/  @!P0 BRA `(.L_x_69) ;  /* 0xfffffffc00ec8947 */ /* 0x004fea000383ffff */
[----:B------:R-:W-:Y:S05]  /*8700*/  BRA `(.L_x_68) ;  /* 0xffffffac00307947 */ /* 0x000fea000383ffff */
.L_x_71:
[----:B------:R-:W-:Y:S01]  /*8710*/  BSSY B0, `(.L_x_168) ;  /* 0x0000006000007945 */ /* 0x000fe20003800000 */
[----:B------:R-:W-:-:S07]  /*8720*/  MOV R15, 0xffffffff ;  /* 0xffffffff000f7802 */ /* 0x000fce0000000f00 */
[----:B-1---5:R-:W-:Y:S05]  /*8730*/  WARPSYNC.COLLECTIVE R15, `(.L_x_169) ;  /* 0x000000000f0c7348 */ /* 0x022fea0003c00000 */
[----:B------:R-:W-:Y:S02]  /*8740*/  ELECT P6, UR79, PT ;  /* 0x00000000004f782f */ /* 0x000fe400038c0000 */
[----:B------:R-:W-:Y:S01]  /*8750*/  MOV R14, UR79 ;  /* 0x0000004f000e7c02 */ /* 0x000fe20008000f00 */
[----:B-1---5:R-:W-:Y:S10]  /*8760*/  ENDCOLLECTIVE ;  /* 0x000000000000791b */ /* 0x022ff40003800000 */
.L_x_169:
[----:B------:R-:W-:Y:S05]  /*8770*/  BSYNC B0 ;  /* 0x0000000000007941 */ /* 0x000fea0003800000 */
.L_x_168:
[----:B------:R-:W-:Y:S05]  /*8780*/  BRA `(.L_x_170) ;  /* 0xffffffac00607947 */ /* 0x000fea000383ffff */
.L_x_73:
[----:B-1----:R-:W-:-:S04]  /*8790*/  MOV R2, UR6 ;  /* 0x0000000600027c02 */ /* 0x002fc80008000f00 */
[----:B------:R1:W2:Y:S03]  /*87a0*/  SYNCS.PHASECHK.TRANS64.TRYWAIT P0, [R2+URZ+0x8], R3 ;  /* 0x00000803020075a7 */ /* 0x0002a600080011ff */
[----:B--2---:R-:W-:Y:S05]  /*87b0*/  @!P0 NANOSLEEP.SYNCS 0x989680 ;  /* 0x009896800000895d */ /* 0x004fea0003900000 */
[----:B------:R-:W2:Y:S02]  /*87c0*/  @!P0 SYNCS.PHASECHK.TRANS64 P0, [R2+URZ+0x8], R3 ;  /* 0x00000803020085a7 */ /* 0x000ea400080010ff */
[----:B--2---:R-:W-:Y:S05]  /*87d0*/  @!P0 BRA `(.L_x_73) ;  /* 0xfffffffc00ec8947 */ /* 0x004fea000383ffff */
[----:B------:R-:W-:Y:S05]  /*87e0*/  BRA `(.L_x_72) ;  /* 0xffffffac00647947 */ /* 0x000fea000383ffff */
.L_x_74:
[----:B-1----:R1:W2:Y:S02]  /*87f0*/  SYNCS.PHASECHK.TRANS64.TRYWAIT P0, [R0+URZ+0xe0], R4 ;  /* 0x0000e004000075a7 */ /* 0x0022a400080011ff */
[----:B--2---:R-:W-:Y:S05]  /*8800*/  @!P0 NANOSLEEP.SYNCS 0x989680 ;  /* 0x009896800000895d */ /* 0x004fea0003900000 */
[----:B------:R-:W2:Y:S02]  /*8810*/  @!P0 SYNCS.PHASECHK.TRANS64 P0, [R0+URZ+0xe0], R4 ;  /* 0x0000e004000085a7 */ /* 0x000ea400080010ff */
[----:B--2---:R-:W-:Y:S05]  /*8820*/  @!P0 BRA `(.L_x_74) ;  /* 0xfffffffc00f08947 */ /* 0x004fea000383ffff */
[----:B------:R-:W-:Y:S05]  /*8830*/  BRA `(.L_x_171) ;  /* 0xffffffb000507947 */ /* 0x000fea000383ffff */
.L_x_76:
[----:B------:R-:W-:-:S07]  /*8840*/  MOV R0, UR9 ;  /* 0x0000000900007c02 */ /* 0x000fce0008000f00 */
.L_x_172:
[----:B-1----:R1:W2:Y:S02]  /*8850*/  SYNCS.PHASECHK.TRANS64.TRYWAIT P0, [R0+URZ+0x120], R4 ;  /* 0x00012004000075a7 */ /* 0x0022a400080011ff */
[----:B--2---:R-:W-:Y:S05]  /*8860*/  @!P0 NANOSLEEP.SYNCS 0x989680 ;  /* 0x009896800000895d */ /* 0x004fea0003900000 */
[----:B------:R-:W2:Y:S02]  /*8870*/  @!P0 SYNCS.PHASECHK.TRANS64 P0, [R0+URZ+0x120], R4 ;  /* 0x00012004000085a7 */ /* 0x000ea400080010ff */
[----:B--2---:R-:W-:Y:S05]  /*8880*/  @!P0 BRA `(.L_x_172) ;  /* 0xfffffffc00f08947 */ /* 0x004fea000383ffff */
[----:B------:R-:W-:Y:S05]  /*8890*/  BRA `(.L_x_173) ;  /* 0xffffffb0009c7947 */ /* 0x000fea000383ffff */
.L_x_79:
[----:B------:R-:W-:Y:S07]  /*88a0*/  MOV R0, UR8 ;  /* 0x0000000800007c02 */ /* 0x000fee0008000f00 */
.L_x_174:
[----:B-1----:R1:W2:Y:S02]  /*88b0*/  SYNCS.PHASECHK.TRANS64.TRYWAIT P0, [R0+URZ], R4 ;  /* 0x00000004000075a7 */ /* 0x0022a400080011ff */
[----:B--2---:R-:W-:Y:S05]  /*88c0*/  @!P0 NANOSLEEP.SYNCS 0x989680 ;  /* 0x009896800000895d */ /* 0x004fea0003900000 */
[----:B------:R-:W2:Y:S02]  /*88d0*/  @!P0 SYNCS.PHASECHK.TRANS64 P0, [R0+URZ], R4 ;  /* 0x00000004000085a7 */ /* 0x000ea400080010ff */
[----:B--2---:R-:W-:Y:S05]  /*88e0*/  @!P0 BRA `(.L_x_174) ;  /* 0xfffffffc00f08947 */ /* 0x004fea000383ffff */
[----:B------:R-:W-:Y:S05]  /*88f0*/  BRA `(.L_x_78) ;  /* 0xffffffb000b07947 */ /* 0x000fea000383ffff */
.L_x_83:
[----:B-1----:R-:W-:-:S07]  /*8900*/  MOV R0, UR8 ;  /* 0x0000000800007c02 */ /* 0x002fce0008000f00 */
.L_x_175:
[----:B-1----:R1:W2:Y:S02]  /*8910*/  SYNCS.PHASECHK.TRANS64.TRYWAIT P0, [R0+URZ], R2 ;  /* 0x00000002000075a7 */ /* 0x0022a400080011ff */
[----:B--2---:R-:W-:Y:S05]  /*8920*/  @!P0 NANOSLEEP.SYNCS 0x989680 ;  /* 0x009896800000895d */ /* 0x004fea0003900000 */
[----:B------:R-:W2:Y:S02]  /*8930*/  @!P0 SYNCS.PHASECHK.TRANS64 P0, [R0+URZ], R2 ;  /* 0x00000002000085a7 */ /* 0x000ea400080010ff */
[----:B--2---:R-:W-:Y:S05]  /*8940*/  @!P0 BRA `(.L_x_175) ;  /* 0xfffffffc00f08947 */ /* 0x004fea000383ffff */
[----:B------:R-:W-:Y:S05]  /*8950*/  BRA `(.L_x_176) ;  /* 0xffffffb400a47947 */ /* 0x000fea000383ffff */
.L_x_84:
[----:B------:R-:W-:-:S07]  /*8960*/  MOV R0, UR8 ;  /* 0x0000000800007c02 */ /* 0x000fce0008000f00 */
.L_x_177:
[----:B-1----:R1:W2:Y:S02]  /*8970*/  SYNCS.PHASECHK.TRANS64.TRYWAIT P0, [R0+URZ], R3 ;  /* 0x00000003000075a7 */ /* 0x0022a400080011ff */
[----:B--2---:R-:W-:Y:S05]  /*8980*/  @!P0 NANOSLEEP.SYNCS 0x989680 ;  /* 0x009896800000895d */ /* 0x004fea0003900000 */
[----:B------:R-:W2:Y:S02]  /*8990*/  @!P0 SYNCS.PHASECHK.TRANS64 P0, [R0+URZ], R3 ;  /* 0x00000003000085a7 */ /* 0x000ea400080010ff */
[----:B--2---:R-:W-:Y:S05]  /*89a0*/  @!P0 BRA `(.L_x_177) ;  /* 0xfffffffc00f08947 */ /* 0x004fea000383ffff */
[----:B------:R-:W-:Y:S05]  /*89b0*/  BRA `(.L_x_178) ;  /* 0xffffffb400b07947 */ /* 0x000fea000383ffff */
.L_x_85:
[----:B------:R-:W-:-:S07]  /*89c0*/  MOV R0, UR8 ;  /* 0x0000000800007c02 */ /* 0x000fce0008000f00 */
.L_x_179:
[----:B-1----:R1:W2:Y:S02]  /*89d0*/  SYNCS.PHASECHK.TRANS64.TRYWAIT P0, [R0+URZ], R3 ;  /* 0x00000003000075a7 */ /* 0x0022a400080011ff */
[----:B--2---:R-:W-:Y:S05]  /*89e0*/  @!P0 NANOSLEEP.SYNCS 0x989680 ;  /* 0x009896800000895d */ /* 0x004fea0003900000 */
[----:B------:R-:W2:Y:S02]  /*89f0*/  @!P0 SYNCS.PHASECHK.TRANS64 P0, [R0+URZ], R3 ;  /* 0x00000003000085a7 */ /* 0x000ea400080010ff */
[----:B--2---:R-:W-:Y:S05]  /*8a00*/  @!P0 BRA `(.L_x_179) ;  /* 0xfffffffc00f08947 */ /* 0x004fea000383ffff */
[----:B------:R-:W-:Y:S05]  /*8a10*/  BRA `(.L_x_180) ;  /* 0xffffffb400bc7947 */ /* 0x000fea000383ffff */
.L_x_88:
[----:B------:R-:W-:-:S07]  /*8a20*/  MOV R0, UR7 ;  /* 0x0000000700007c02 */ /* 0x000fce0008000f00 */
.L_x_181:
[----:B-1----:R1:W2:Y:S02]  /*8a30*/  SYNCS.PHASECHK.TRANS64.TRYWAIT P1, [R0+URZ+0x160], R2 ;  /* 0x00016002000075a7 */ /* 0x0022a400080211ff */
[----:B--2---:R-:W-:Y:S05]  /*8a40*/  @!P1 NANOSLEEP.SYNCS 0x989680 ;  /* 0x009896800000995d */ /* 0x004fea0003900000 */
[----:B------:R-:W2:Y:S02]  /*8a50*/  @!P1 SYNCS.PHASECHK.TRANS64 P1, [R0+URZ+0x160], R2 ;  /* 0x00016002000095a7 */ /* 0x000ea400080210ff */
[----:B--2---:R-:W-:Y:S05]  /*8a60*/  @!P1 BRA `(.L_x_181) ;  /* 0xfffffffc00f09947 */ /* 0x004fea000383ffff */
[----:B------:R-:W-:Y:S05]  /*8a70*/  BRA `(.L_x_182) ;  /* 0xffffffb800087947 */ /* 0x000fea000383ffff */
.L_x_93:
[----:B--2---:R2:W4:Y:S02]  /*8a80*/  SYNCS.PHASECHK.TRANS64.TRYWAIT P0, [R0+URZ+0xe0], R2 ;  /* 0x0000e002000075a7 */ /* 0x00452400080011ff */
[----:B----4-:R-:W-:Y:S05]  /*8a90*/  @!P0 NANOSLEEP.SYNCS 0x989680 ;  /* 0x009896800000895d */ /* 0x010fea0003900000 */
[----:B------:R-:W4:Y:S02]  /*8aa0*/  @!P0 SYNCS.PHASECHK.TRANS64 P0, [R0+URZ+0xe0], R2 ;  /* 0x0000e002000085a7 */ /* 0x000f2400080010ff */
[----:B----4-:R-:W-:Y:S05]  /*8ab0*/  @!P0 BRA `(.L_x_93) ;  /* 0xfffffffc00f08947 */ /* 0x010fea000383ffff */
[----:B------:R-:W-:Y:S05]  /*8ac0*/  BRA `(.L_x_183) ;  /* 0xffffffbc000c7947 */ /* 0x000fea000383ffff */
.L_x_96:
[----:B------:R-:W-:Y:S07]  /*8ad0*/  MOV R0, UR6 ;  /* 0x0000000600007c02 */ /* 0x000fee0008000f00 */
.L_x_184:
[----:B--2---:R2:W4:Y:S02]  /*8ae0*/  SYNCS.PHASECHK.TRANS64.TRYWAIT P0, [R0+URZ+0xd8], R2 ;  /* 0x0000d802000075a7 */ /* 0x00452400080011ff */
[----:B----4-:R-:W-:Y:S05]  /*8af0*/  @!P0 NANOSLEEP.SYNCS 0x989680 ;  /* 0x009896800000895d */ /* 0x010fea0003900000 */
[----:B------:R-:W4:Y:S02]  /*8b00*/  @!P0 SYNCS.PHASECHK.TRANS64 P0, [R0+URZ+0xd8], R2 ;  /* 0x0000d802000085a7 */ /* 0x000f2400080010ff */
[----:B----4-:R-:W-:Y:S05]  /*8b10*/  @!P0 BRA `(.L_x_184) ;  /* 0xfffffffc00f08947 */ /* 0x010fea000383ffff */
[----:B------:R-:W-:Y:S05]  /*8b20*/  BRA `(.L_x_95) ;  /* 0xffffffbc00ec7947 */ /* 0x000fea000383ffff */
.L_x_99:
[----:B------:R-:W-:Y:S07]  /*8b30*/  MOV R0, UR15 ;  /* 0x0000000f00007c02 */ /* 0x000fee0008000f00 */
.L_x_185:
[----:B-1----:R1:W2:Y:S02]  /*8b40*/  SYNCS.PHASECHK.TRANS64.TRYWAIT P0, [R0+URZ+0xb8], R9 ;  /* 0x0000b809000075a7 */ /* 0x0022a400080011ff */
[----:B--2---:R-:W-:Y:S05]  /*8b50*/  @!P0 NANOSLEEP.SYNCS 0x989680 ;  /* 0x009896800000895d */ /* 0x004fea0003900000 */
[----:B------:R-:W2:Y:S02]  /*8b60*/  @!P0 SYNCS.PHASECHK.TRANS64 P0, [R0+URZ+0xb8], R9 ;  /* 0x0000b809000085a7 */ /* 0x000ea400080010ff */
[----:B--2---:R-:W-:Y:S05]  /*8b70*/  @!P0 BRA `(.L_x_185) ;  /* 0xfffffffc00f08947 */ /* 0x004fea000383ffff */
[----:B------:R-:W-:Y:S05]  /*8b80*/  BRA `(.L_x_186) ;  /* 0xffffffc000647947 */ /* 0x000fea000383ffff */
.L_x_100:
[----:B------:R-:W-:Y:S07]  /*8b90*/  MOV R0, UR13 ;  /* 0x0000000d00007c02 */ /* 0x000fee0008000f00 */
.L_x_187:
[----:B-1----:R1:W2:Y:S02]  /*8ba0*/  SYNCS.PHASECHK.TRANS64.TRYWAIT P0, [R0+URZ+0xb8], R14 ;  /* 0x0000b80e000075a7 */ /* 0x0022a400080011ff */
[----:B--2---:R-:W-:Y:S05]  /*8bb0*/  @!P0 NANOSLEEP.SYNCS 0x989680 ;  /* 0x009896800000895d */ /* 0x004fea0003900000 */
[----:B------:R-:W2:Y:S02]  /*8bc0*/  @!P0 SYNCS.PHASECHK.TRANS64 P0, [R0+URZ+0xb8], R14 ;  /* 0x0000b80e000085a7 */ /* 0x000ea400080010ff */
[----:B--2---:R-:W-:Y:S05]  /*8bd0*/  @!P0 BRA `(.L_x_187) ;  /* 0xfffffffc00f08947 */ /* 0x004fea000383ffff */
[----:B------:R-:W-:Y:S05]  /*8be0*/  BRA `(.L_x_188) ;  /* 0xffffffc400047947 */ /* 0x000fea000383ffff */
.L_x_102:
[----:B------:R-:W-:-:S07]  /*8bf0*/  MOV R0, UR4 ;  /* 0x0000000400007c02 */ /* 0x000fce0008000f00 */
.L_x_189:
[----:B-1----:R1:W4:Y:S02]  /*8c00*/  SYNCS.PHASECHK.TRANS64.TRYWAIT P0, [R0+URZ], R2 ;  /* 0x00000002000075a7 */ /* 0x00232400080011ff */
[----:B----4-:R-:W-:Y:S05]  /*8c10*/  @!P0 NANOSLEEP.SYNCS 0x989680 ;  /* 0x009896800000895d */ /* 0x010fea0003900000 */
[----:B------:R-:W4:Y:S02]  /*8c20*/  @!P0 SYNCS.PHASECHK.TRANS64 P0, [R0+URZ], R2 ;  /* 0x00000002000085a7 */ /* 0x000f2400080010ff */
[----:B----4-:R-:W-:Y:S05]  /*8c30*/  @!P0 BRA `(.L_x_189) ;  /* 0xfffffffc00f08947 */ /* 0x010fea000383ffff */
[----:B------:R-:W-:Y:S05]  /*8c40*/  BRA `(.L_x_190) ;  /* 0xffffffc400907947 */ /* 0x000fea000383ffff */
.L_x_103:
[----:B------:R-:W-:-:S07]  /*8c50*/  MOV R0, UR4 ;  /* 0x0000000400007c02 */ /* 0x000fce0008000f00 */
.L_x_191:
[----:B-1----:R1:W4:Y:S02]  /*8c60*/  SYNCS.PHASECHK.TRANS64.TRYWAIT P0, [R0+URZ], R2 ;  /* 0x00000002000075a7 */ /* 0x00232400080011ff */
[----:B----4-:R-:W-:Y:S05]  /*8c70*/  @!P0 NANOSLEEP.SYNCS 0x989680 ;  /* 0x009896800000895d */ /* 0x010fea0003900000 */
[----:B------:R-:W4:Y:S02]  /*8c80*/  @!P0 SYNCS.PHASECHK.TRANS64 P0, [R0+URZ], R2 ;  /* 0x00000002000085a7 */ /* 0x000f2400080010ff */
[----:B----4-:R-:W-:Y:S05]  /*8c90*/  @!P0 BRA `(.L_x_191) ;  /* 0xfffffffc00f08947 */ /* 0x010fea000383ffff */
[----:B------:R-:W-:Y:S05]  /*8ca0*/  BRA `(.L_x_192) ;  /* 0xffffffc4009c7947 */ /* 0x000fea000383ffff */
.L_x_105:
[----:B--2---:R2:W4:Y:S02]  /*8cb0*/  SYNCS.PHASECHK.TRANS64.TRYWAIT P0, [R0+URZ+0xe0], R2 ;  /* 0x0000e002000075a7 */ /* 0x00452400080011ff */
[----:B----4-:R-:W-:Y:S05]  /*8cc0*/  @!P0 NANOSLEEP.SYNCS 0x989680 ;  /* 0x009896800000895d */ /* 0x010fea0003900000 */
[----:B------:R-:W4:Y:S02]  /*8cd0*/  @!P0 SYNCS.PHASECHK.TRANS64 P0, [R0+URZ+0xe0], R2 ;  /* 0x0000e002000085a7 */ /* 0x000f2400080010ff */
[----:B----4-:R-:W-:Y:S05]  /*8ce0*/  @!P0 BRA `(.L_x_105) ;  /* 0xfffffffc00f08947 */ /* 0x010fea000383ffff */
[----:B------:R-:W-:Y:S05]  /*8cf0*/  BRA `(.L_x_193) ;  /* 0xffffffc800847947 */ /* 0x000fea000383ffff */
.L_x_116:
[----:B-1----:R1:W4:Y:S02]  /*8d00*/  SYNCS.PHASECHK.TRANS64.TRYWAIT P1, [R0+URZ+0xa0], R3 ;  /* 0x0000a003000075a7 */ /* 0x00232400080211ff */
[----:B----4-:R-:W-:Y:S05]  /*8d10*/  @!P1 NANOSLEEP.SYNCS 0x989680 ;  /* 0x009896800000995d */ /* 0x010fea0003900000 */
[----:B------:R-:W4:Y:S02]  /*8d20*/  @!P1 SYNCS.PHASECHK.TRANS64 P1, [R0+URZ+0xa0], R3 ;  /* 0x0000a003000095a7 */ /* 0x000f2400080210ff */
[----:B----4-:R-:W-:Y:S05]  /*8d30*/  @!P1 BRA `(.L_x_116) ;  /* 0xfffffffc00f09947 */ /* 0x010fea000383ffff */
[----:B------:R-:W-:Y:S05]  /*8d40*/  BRA `(.L_x_115) ;  /* 0xffffffd400c87947 */ /* 0x000fea000383ffff */
.L_x_118:
[----:B-1----:R1:W2:Y:S02]  /*8d50*/  SYNCS.PHASECHK.TRANS64.TRYWAIT P0, [R110+URZ+0x100], R2 ;  /* 0x000100026e0075a7 */ /* 0x0022a400080011ff */
[----:B--2---:R-:W-:Y:S05]  /*8d60*/  @!P0 NANOSLEEP.SYNCS 0x989680 ;  /* 0x009896800000895d */ /* 0x004fea0003900000 */
[----:B------:R-:W2:Y:S02]  /*8d70*/  @!P0 SYNCS.PHASECHK.TRANS64 P0, [R110+URZ+0x100], R2 ;  /* 0x000100026e0085a7 */ /* 0x000ea400080010ff */
[----:B--2---:R-:W-:Y:S05]  /*8d80*/  @!P0 BRA `(.L_x_118) ;  /* 0xfffffffc00f08947 */ /* 0x004fea000383ffff */
[----:B------:R-:W-:Y:S05]  /*8d90*/  BRA `(.L_x_117) ;  /* 0xffffffd800007947 */ /* 0x000fea000383ffff */
.L_x_129:
[----:B--2---:R2:W3:Y:S02]  /*8da0*/  SYNCS.PHASECHK.TRANS64.TRYWAIT P0, [R2+URZ+0xa0], R71 ;  /* 0x0000a047020075a7 */ /* 0x0044e400080011ff */
[----:B---3--:R-:W-:Y:S05]  /*8db0*/  @!P0 NANOSLEEP.SYNCS 0x989680 ;  /* 0x009896800000895d */ /* 0x008fea0003900000 */
[----:B------:R-:W3:Y:S02]  /*8dc0*/  @!P0 SYNCS.PHASECHK.TRANS64 P0, [R2+URZ+0xa0], R71 ;  /* 0x0000a047020085a7 */ /* 0x000ee400080010ff */
[----:B---3--:R-:W-:Y:S05]  /*8dd0*/  @!P0 BRA `(.L_x_129) ;  /* 0xfffffffc00f08947 */ /* 0x008fea000383ffff */
[----:B------:R-:W-:Y:S05]  /*8de0*/  BRA `(.L_x_128) ;  /* 0xffffffe000e87947 */ /* 0x000fea000383ffff */
        .weak           $__internal_0_$__cuda_sm10x_tcgen05_guardrail_trap_col_being_dealloced_not_returned_by_alloc
        .type           $__internal_0_$__cuda_sm10x_tcgen05_guardrail_trap_col_being_dealloced_not_returned_by_alloc,@function
        .size           $__internal_0_$__cuda_sm10x_tcgen05_guardrail_trap_col_being_dealloced_not_returned_by_alloc,($__internal_1_$__cuda_sm10x_tcgen05_guardrail_trap_phase_invalid_during_alloc - $__internal_0_$__cuda_sm10x_tcgen05_guardrail_trap_col_being_dealloced_not_returned_by_alloc)
$__internal_0_$__cuda_sm10x_tcgen05_guardrail_trap_col_being_dealloced_not_returned_by_alloc:
[----:B------:R-:W-:Y:S05]  /*8df0*/  BPT.TRAP 0x1 ;  /* 0x000000040000795c */ /* 0x000fea0000300000 */
[----:B------:R-:W-:-:S04]  /*8e00*/  HFMA2 R3, -RZ, RZ, 0, 0 ;  /* 0x00000000ff037431 */ /* 0x000fc800000001ff */
[----:B------:R-:W-:Y:S05]  /*8e10*/  RET.REL.NODEC R2 `(_ZN7cutlass13device_kernelINS_4gemm6kernel13GemmUniversalIN4cute5tupleIJiiiiEEENS1_10collective13CollectiveMmaINS1_35MainloopSm100TmaUmmaWarpSpecializedILi10ELi2ELi4ENS5_IJNS4_1CILi2EEENSA_ILi1EEESC_EEEEENS5_IJNSA_ILi256EEENSA_ILi64EEESG_EEENS_6half_tENS5_IJlSC_lEEESI_SJ_NS4_8TiledMMAINS4_8MMA_AtomIJNS4_26SM100_MMA_F16BF16_2x1SM_SSISI_SI_fLi256ELi64ELNS4_4UMMA5MajorE0ELSO_0ELNSN_7ScaleInE0ELSP_0EEEEEENS4_6LayoutINS5_IJSC_SC_SC_EEENS5_IJNSA_ILi0EEESU_SU_EEEEENS5_IJNS4_10UnderscoreESX_SX_EEEEENS4_18SM100_TMA_2SM_LOADENS4_14ComposedLayoutINS4_7SwizzleILi3ELi4ELi3EEENS4_18smem_ptr_flag_bitsILi16EEENSS_INS5_IJNSA_ILi8EEESG_EEENS5_IJSG_SC_EEEEEEEvNS4_8identityES10_S1A_vS1B_EENS_8epilogue10collective18CollectiveEpilogueINS1D_23Sm100TmaWarpSpecializedILi3ELi2ELi32ELb1ELb0EEEJNS5_IJNSA_ILi128EEESG_SG_EEENS5_IJNSS_IS1I_SC_EENSS_INSA_ILi32EEESC_EEEEESI_SJ_SI_SJ_NS1D_6fusion15FusionCallbacksIS1H_NS1O_13LinCombEltActINS1D_6thread4ReLuESI_fSI_fLNS_15FloatRoundStyleE2EEES1J_S1N_JEEENS4_5SM1004TMEM4LOAD26SM100_TMEM_LOAD_32dp32b32xENS4_13SM90_TMA_LOADENS11_INS12_ILi2ELi4ELi3EEES15_NSS_INS5_IJS16_S1L_EEENS5_IJS1L_SC_EEEEEEENS4_39AutoVectorizingCopyWithAssumedAlignmentILi128EEENS4_14SM90_TMA_STOREES25_S27_S27_EEEvvEEEEvNT_6ParamsE) ;  /* 0xffffff7002787950 */ /* 0x000fea0003c3ffff */
        .weak           $__internal_1_$__cuda_sm10x_tcgen05_guardrail_trap_phase_invalid_during_alloc
        .type           $__internal_1_$__cuda_sm10x_tcgen05_guardrail_trap_phase_invalid_during_alloc,@function
        .size           $__internal_1_$__cuda_sm10x_tcgen05_guardrail_trap_phase_invalid_during_alloc,($__internal_2_$__cuda_sm10x_tcgen05_guardrail_trap_unallocated_columns_being_dealloced - $__internal_1_$__cuda_sm10x_tcgen05_guardrail_trap_phase_invalid_during_alloc)
$__internal_1_$__cuda_sm10x_tcgen05_guardrail_trap_phase_invalid_during_alloc:
[----:B------:R-:W-:Y:S05]  /*8e20*/  BPT.TRAP 0x1 ;  /* 0x000000040000795c */ /* 0x000fea0000300000 */
[----:B------:R-:W-:-:S04]  /*8e30*/  MOV R3, 0x0 ;  /* 0x0000000000037802 */ /* 0x000fc80000000f00 */
[----:B------:R-:W-:Y:S05]  /*8e40*/  RET.REL.NODEC R2 `(_ZN7cutlass13device_kernelINS_4gemm6kernel13GemmUniversalIN4cute5tupleIJiiiiEEENS1_10collective13CollectiveMmaINS1_35MainloopSm100TmaUmmaWarpSpecializedILi10ELi2ELi4ENS5_IJNS4_1CILi2EEENSA_ILi1EEESC_EEEEENS5_IJNSA_ILi256EEENSA_ILi64EEESG_EEENS_6half_tENS5_IJlSC_lEEESI_SJ_NS4_8TiledMMAINS4_8MMA_AtomIJNS4_26SM100_MMA_F16BF16_2x1SM_SSISI_SI_fLi256ELi64ELNS4_4UMMA5MajorE0ELSO_0ELNSN_7ScaleInE0ELSP_0EEEEEENS4_6LayoutINS5_IJSC_SC_SC_EEENS5_IJNSA_ILi0EEESU_SU_EEEEENS5_IJNS4_10UnderscoreESX_SX_EEEEENS4_18SM100_TMA_2SM_LOADENS4_14ComposedLayoutINS4_7SwizzleILi3ELi4ELi3EEENS4_18smem_ptr_flag_bitsILi16EEENSS_INS5_IJNSA_ILi8EEESG_EEENS5_IJSG_SC_EEEEEEEvNS4_8identityES10_S1A_vS1B_EENS_8epilogue10collective18CollectiveEpilogueINS1D_23Sm100TmaWarpSpecializedILi3ELi2ELi32ELb1ELb0EEEJNS5_IJNSA_ILi128EEESG_SG_EEENS5_IJNSS_IS1I_SC_EENSS_INSA_ILi32EEESC_EEEEESI_SJ_SI_SJ_NS1D_6fusion15FusionCallbacksIS1H_NS1O_13LinCombEltActINS1D_6thread4ReLuESI_fSI_fLNS_15FloatRoundStyleE2EEES1J_S1N_JEEENS4_5SM1004TMEM4LOAD26SM100_TMEM_LOAD_32dp32b32xENS4_13SM90_TMA_LOADENS11_INS12_ILi2ELi4ELi3EEES15_NSS_INS5_IJS16_S1L_EEENS5_IJS1L_SC_EEEEEEENS4_39AutoVectorizingCopyWithAssumedAlignmentILi128EEENS4_14SM90_TMA_STOREES25_S27_S27_EEEvvEEEEvNT_6ParamsE) ;  /* 0xffffff70026c7950 */ /* 0x000fea0003c3ffff */
        .weak           $__internal_2_$__cuda_sm10x_tcgen05_guardrail_trap_unallocated_columns_being_dealloced
        .type           $__internal_2_$__cuda_sm10x_tcgen05_guardrail_trap_unallocated_columns_being_dealloced,@function
        .size           $__internal_2_$__cuda_sm10x_tcgen05_guardrail_trap_unallocated_columns_being_dealloced,(.L_x_195 - $__internal_2_$__cuda_sm10x_tcgen05_guardrail_trap_unallocated_columns_being_dealloced)
$__internal_2_$__cuda_sm10x_tcgen05_guardrail_trap_unallocated_columns_being_dealloced:
[----:B------:R-:W-:Y:S05]  /*8e50*/  BPT.TRAP 0x1 ;  /* 0x000000040000795c */ /* 0x000fea0000300000 */
[----:B------:R-:W-:-:S04]  /*8e60*/  HFMA2 R3, -RZ, RZ, 0, 0 ;  /* 0x00000000ff037431 */ /* 0x000fc800000001ff */
[----:B------:R-:W-:Y:S05]  /*8e70*/  RET.REL.NODEC R2 `(_ZN7cutlass13device_kernelINS_4gemm6kernel13GemmUniversalIN4cute5tupleIJiiiiEEENS1_10collective13CollectiveMmaINS1_35MainloopSm100TmaUmmaWarpSpecializedILi10ELi2ELi4ENS5_IJNS4_1CILi2EEENSA_ILi1EEESC_EEEEENS5_IJNSA_ILi256EEENSA_ILi64EEESG_EEENS_6half_tENS5_IJlSC_lEEESI_SJ_NS4_8TiledMMAINS4_8MMA_AtomIJNS4_26SM100_MMA_F16BF16_2x1SM_SSISI_SI_fLi256ELi64ELNS4_4UMMA5MajorE0ELSO_0ELNSN_7ScaleInE0ELSP_0EEEEEENS4_6LayoutINS5_IJSC_SC_SC_EEENS5_IJNSA_ILi0EEESU_SU_EEEEENS5_IJNS4_10UnderscoreESX_SX_EEEEENS4_18SM100_TMA_2SM_LOADENS4_14ComposedLayoutINS4_7SwizzleILi3ELi4ELi3EEENS4_18smem_ptr_flag_bitsILi16EEENSS_INS5_IJNSA_ILi8EEESG_EEENS5_IJSG_SC_EEEEEEEvNS4_8identityES10_S1A_vS1B_EENS_8epilogue10collective18CollectiveEpilogueINS1D_23Sm100TmaWarpSpecializedILi3ELi2ELi32ELb1ELb0EEEJNS5_IJNSA_ILi128EEESG_SG_EEENS5_IJNSS_IS1I_SC_EENSS_INSA_ILi32EEESC_EEEEESI_SJ_SI_SJ_NS1D_6fusion15FusionCallbacksIS1H_NS1O_13LinCombEltActINS1D_6thread4ReLuESI_fSI_fLNS_15FloatRoundStyleE2EEES1J_S1N_JEEENS4_5SM1004TMEM4LOAD26SM100_TMEM_LOAD_32dp32b32xENS4_13SM90_TMA_LOADENS11_INS12_ILi2ELi4ELi3EEES15_NSS_INS5_IJS16_S1L_EEENS5_IJS1L_SC_EEEEEEENS4_39AutoVectorizingCopyWithAssumedAlignmentILi128EEENS4_14SM90_TMA_STOREES25_S27_S27_EEEvvEEEEvNT_6ParamsE) ;  /* 0xffffff7002607950 */ /* 0x000fea0003c3ffff */
.L_x_194:
[----:B------:R-:W-:-:S00]  /*8e80*/  BRA `(.L_x_194) ;  /* 0xfffffffc00fc7947 */ /* 0x000fc0000383ffff */
[----:B------:R-:W-:-:S00]  /*8e90*/  NOP ;  /* 0x0000000000007918 */ /* 0x000fc00000000000 */
        /* <DEDUP_REMOVED lines=14> */
.L_x_195:


//--------------------- .nv.global.init           --------------------------
	.section	.nv.global.init,"aw",@progbits
.nv.global.init:
	.type		$str$27,@object
	.size		$str$27,($str$28 - $str$27)
$str$27:
        /*0000*/ 	.byte	0x28, 0x61, 0x64, 0x64, 0x72, 0x65, 0x73, 0x73, 0x20, 0x26, 0x20, 0x6d, 0x61, 0x73, 0x6b, 0x29
        /*0010*/ 	.byte	0x20, 0x3d, 0x3d, 0x20, 0x30, 0x00
	.type		$str$28,@object
	.size		$str$28,($str$26 - $str$28)
$str$28:
        /*0016*/ 	.byte	0x2f, 0x74, 0x6d, 0x70, 0x2f, 0x63, 0x75, 0x74, 0x6c, 0x61, 0x73, 0x73, 0x5f, 0x73, 0x77, 0x65
        /*0026*/ 	.byte	0x65, 0x70, 0x5f, 0x73, 0x72, 0x63, 0x2f, 0x69, 0x6e, 0x63, 0x6c, 0x75, 0x64, 0x65, 0x2f, 0x63
        /*0036*/ 	.byte	0x75, 0x74, 0x65, 0x2f, 0x70, 0x6f, 0x69, 0x6e, 0x74, 0x65, 0x72, 0x5f, 0x66, 0x6c, 0x61, 0x67
        /*0046*/ 	.byte	0x67, 0x65, 0x64, 0x2e, 0x68, 0x70, 0x70, 0x00
	.type		$str$26,@object
	.size		$str$26,($str$25 - $str$26)
$str$26:
        /*004e*/ 	.byte	0x2f, 0x74, 0x6d, 0x70, 0x2f, 0x63, 0x75, 0x74, 0x6c, 0x61, 0x73, 0x73, 0x5f, 0x73, 0x77, 0x65
        /*005e*/ 	.byte	0x65, 0x70, 0x5f, 0x73, 0x72, 0x63, 0x2f, 0x69, 0x6e, 0x63, 0x6c, 0x75, 0x64, 0x65, 0x2f, 0x63
        /*006e*/ 	.byte	0x75, 0x74, 0x65, 0x2f, 0x61, 0x74, 0x6f, 0x6d, 0x2f, 0x63, 0x6f, 0x70, 0x79, 0x5f, 0x74, 0x72
        /*007e*/ 	.byte	0x61, 0x69, 0x74, 0x73, 0x5f, 0x73, 0x6d, 0x31, 0x30, 0x30, 0x2e, 0x68, 0x70, 0x70, 0x00
	.type		$str$25,@object
	.size		$str$25,(__unnamed_1 - $str$25)
$str$25:
        /*008d*/ 	.byte	0x28, 0x28, 0x75, 0x69, 0x6e, 0x74, 0x33, 0x32, 0x5f, 0x74, 0x28, 0x74, 0x68, 0x72, 0x65, 0x61
        /*009d*/ 	.byte	0x64, 0x49, 0x64, 0x78, 0x2e, 0x78, 0x29, 0x20, 0x2f, 0x20, 0x33, 0x32, 0x29, 0x20, 0x25, 0x20
        /*00ad*/ 	.byte	0x34, 0x29, 0x20, 0x3d, 0x3d, 0x20, 0x28, 0x28, 0x28, 0x74, 0x6d, 0x65, 0x6d, 0x5f, 0x61, 0x64
        /*00bd*/ 	.byte	0x64, 0x72, 0x20, 0x3e, 0x3e, 0x20, 0x31, 0x36, 0x29, 0x20, 0x2f, 0x20, 0x33, 0x32, 0x29, 0x20
        /*00cd*/ 	.byte	0x25, 0x20, 0x34, 0x29, 0x00
	.type		__unnamed_1,@object
	.size		__unnamed_1,(__unnamed_2 - __unnamed_1)
__unnamed_1:
        /*00d2*/ 	.byte	0x61, 0x75, 0x74, 0x6f, 0x20, 0x63, 0x75, 0x74, 0x65, 0x3a, 0x3a, 0x61, 0x73, 0x5f, 0x70, 0x6f
        /* <DEDUP_REMOVED lines=24> */
        /*0262*/ 	.byte	0x3e, 0x3e, 0x3e, 0x3e, 0x5d, 0x00
	.type		__unnamed_2,@object
	.size		__unnamed_2,(.L_2 - __unnamed_2)
__unnamed_2:
        /* <DEDUP_REMOVED lines=42> */
        /*0508*/ 	.byte	0x3e, 0x3e, 0x5d, 0x00
.L_2:


//--------------------- .nv.shared._ZN7cutlass13device_kernelINS_4gemm6kernel13GemmUniversalIN4cute5tupleIJiiiiEEENS1_10collective13CollectiveMmaINS1_35MainloopSm100TmaUmmaWarpSpecializedILi10ELi2ELi4ENS5_IJNS4_1CILi2EEENSA_ILi1EEESC_EEEEENS5_IJNSA_ILi256EEENSA_ILi64EEESG_EEENS_6half_tENS5_IJlSC_lEEESI_SJ_NS4_8TiledMMAINS4_8MMA_AtomIJNS4_26SM100_MMA_F16BF16_2x1SM_SSISI_SI_fLi256ELi64ELNS4_4UMMA5MajorE0ELSO_0ELNSN_7ScaleInE0ELSP_0EEEEEENS4_6LayoutINS5_IJSC_SC_SC_EEENS5_IJNSA_ILi0EEESU_SU_EEEEENS5_IJNS4_10UnderscoreESX_SX_EEEEENS4_18SM100_TMA_2SM_LOADENS4_14ComposedLayoutINS4_7SwizzleILi3ELi4ELi3EEENS4_18smem_ptr_flag_bitsILi16EEENSS_INS5_IJNSA_ILi8EEESG_EEENS5_IJSG_SC_EEEEEEEvNS4_8identityES10_S1A_vS1B_EENS_8epilogue10collective18CollectiveEpilogueINS1D_23Sm100TmaWarpSpecializedILi3ELi2ELi32ELb1ELb0EEEJNS5_IJNSA_ILi128EEESG_SG_EEENS5_IJNSS_IS1I_SC_EENSS_INSA_ILi32EEESC_EEEEESI_SJ_SI_SJ_NS1D_6fusion15FusionCallbacksIS1H_NS1O_13LinCombEltActINS1D_6thread4ReLuESI_fSI_fLNS_15FloatRoundStyleE2EEES1J_S1N_JEEENS4_5SM1004TMEM4LOAD26SM100_TMEM_LOAD_32dp32b32xENS4_13SM90_TMA_LOADENS11_INS12_ILi2ELi4ELi3EEES15_NSS_INS5_IJS16_S1L_EEENS5_IJS1L_SC_EEEEEEENS4_39AutoVectorizingCopyWithAssumedAlignmentILi128EEENS4_14SM90_TMA_STOREES25_S27_S27_EEEvvEEEEvNT_6ParamsE --------------------------
	.section	.nv.shared._ZN7cutlass13device_kernelINS_4gemm6kernel13GemmUniversalIN4cute5tupleIJiiiiEEENS1_10collective13CollectiveMmaINS1_35MainloopSm100TmaUmmaWarpSpecializedILi10ELi2ELi4ENS5_IJNS4_1CILi2EEENSA_ILi1EEESC_EEEEENS5_IJNSA_ILi256EEENSA_ILi64EEESG_EEENS_6half_tENS5_IJlSC_lEEESI_SJ_NS4_8TiledMMAINS4_8MMA_AtomIJNS4_26SM100_MMA_F16BF16_2x1SM_SSISI_SI_fLi256ELi64ELNS4_4UMMA5MajorE0ELSO_0ELNSN_7ScaleInE0ELSP_0EEEEEENS4_6LayoutINS5_IJSC_SC_SC_EEENS5_IJNSA_ILi0EEESU_SU_EEEEENS5_IJNS4_10UnderscoreESX_SX_EEEEENS4_18SM100_TMA_2SM_LOADENS4_14ComposedLayoutINS4_7SwizzleILi3ELi4ELi3EEENS4_18smem_ptr_flag_bitsILi16EEENSS_INS5_IJNSA_ILi8EEESG_EEENS5_IJSG_SC_EEEEEEEvNS4_8identityES10_S1A_vS1B_EENS_8epilogue10collective18CollectiveEpilogueINS1D_23Sm100TmaWarpSpecializedILi3ELi2ELi32ELb1ELb0EEEJNS5_IJNSA_ILi128EEESG_SG_EEENS5_IJNSS_IS1I_SC_EENSS_INSA_ILi32EEESC_EEEEESI_SJ_SI_SJ_NS1D_6fusion15FusionCallbacksIS1H_NS1O_13LinCombEltActINS1D_6thread4ReLuESI_fSI_fLNS_15FloatRoundStyleE2EEES1J_S1N_JEEENS4_5SM1004TMEM4LOAD26SM100_TMEM_LOAD_32dp32b32xENS4_13SM90_TMA_LOADENS11_INS12_ILi2ELi4ELi3EEES15_NSS_INS5_IJS16_S1L_EEENS5_IJS1L_SC_EEEEEEENS4_39AutoVectorizingCopyWithAssumedAlignmentILi128EEENS4_14SM90_TMA_STOREES25_S27_S27_EEEvvEEEEvNT_6ParamsE,"aw",@nobits
	.sectionflags	@""
	.align	16
	.zero		1024


//--------------------- .nv.shared.reserved.0     --------------------------
	.section	.nv.shared.reserved.0,"aw",@nobits
	.weak		__nv_reservedSMEM_offset_0_alias
	.size		__nv_reservedSMEM_offset_0_alias, 0, 64
	.other		__nv_reservedSMEM_offset_0_alias,@"STO_CUDA_RESERVED_SHARED STV_DEFAULT"
__nv_reservedSMEM_offset_0_alias:
	.zero		0
.nv.shared.reserved.0:
	.zero		64
	.weak		__nv_reservedSMEM_tcgen05_partition
	.type		__nv_reservedSMEM_tcgen05_partition,@object
	.size		__nv_reservedSMEM_tcgen05_partition,(.L_0 - __nv_reservedSMEM_tcgen05_partition)
__nv_reservedSMEM_tcgen05_partition:
	.zero		32
.L_0:


//--------------------- .nv.global                --------------------------
	.section	.nv.global,"aw",@nobits
.nv.global:
	.type		_ZN39_INTERNAL_1cc22e18_4_k_cu_f62f98b1_28014cute1_E,@object
	.size		_ZN39_INTERNAL_1cc22e18_4_k_cu_f62f98b1_28014cute1_E,(_ZN39_INTERNAL_1cc22e18_4_k_cu_f62f98b1_28014cuda3std3__45__cpo6cbeginE - _ZN39_INTERNAL_1cc22e18_4_k_cu_f62f98b1_28014cute1_E)
_ZN39_INTERNAL_1cc22e18_4_k_cu_f62f98b1_28014cute1_E:
	.zero		1
	.type		_ZN39_INTERNAL_1cc22e18_4_k_cu_f62f98b1_28014cuda3std3__45__cpo6cbeginE,@object
	.size		_ZN39_INTERNAL_1cc22e18_4_k_cu_f62f98b1_28014cuda3std3__45__cpo6cbeginE,(_ZN39_INTERNAL_1cc22e18_4_k_cu_f62f98b1_28014cuda3std3__48in_placeE - _ZN39_INTERNAL_1cc22e18_4_k_cu_f62f98b1_28014cuda3std3__45__cpo6cbeginE)
_ZN39_INTERNAL_1cc22e18_4_k_cu_f62f98b1_28014cuda3std3__45__cpo6cbeginE:
	.zero		1
	.type		_ZN39_INTERNAL_1cc22e18_4_k_cu_f62f98b1_28014cuda3std3__48in_placeE,@object
	.size		_ZN39_INTERNAL_1cc22e18_4_k_cu_f62f98b1_28014cuda3std3__48in_placeE,(_ZN39_INTERNAL_1cc22e18_4_k_cu_f62f98b1_28014cuda3std6ranges3__45__cpo9iter_moveE - _ZN39_INTERNAL_1cc22e18_4_k_cu_f62f98b1_28014cuda3std3__48in_placeE)
_ZN39_INTERNAL_1cc22e18_4_k_cu_f62f98b1_28014cuda3std3__48in_placeE:
	.zero		1
	.type		_ZN39_INTERNAL_1cc22e18_4_k_cu_f62f98b1_28014cuda3std6ranges3__45__cpo9iter_moveE,@object
	.size		_ZN39_INTERNAL_1cc22e18_4_k_cu_f62f98b1_28014cuda3std6ranges3__45__cpo9iter_moveE,(_ZN39_INTERNAL_1cc22e18_4_k_cu_f62f98b1_28014cuda3std3__45__cpo5beginE - _ZN39_INTERNAL_1cc22e18_4_k_cu_f62f98b1_28014cuda3std6ranges3__45__cpo9iter_moveE)
_ZN39_INTERNAL_1cc22e18_4_k_cu_f62f98b1_28014cuda3std6ranges3__45__cpo9iter_moveE:
	.zero		1
	.type		_ZN39_INTERNAL_1cc22e18_4_k_cu_f62f98b1_28014cuda3std3__45__cpo5beginE,@object
	.size		_ZN39_INTERNAL_1cc22e18_4_k_cu_f62f98b1_28014cuda3std3__45__cpo5beginE,(_ZN39_INTERNAL_1cc22e18_4_k_cu_f62f98b1_28014cuda3std3__441_GLOBAL__N__1cc22e18_4_k_cu_f62f98b1_28016ignoreE - _ZN39_INTERNAL_1cc22e18_4_k_cu_f62f98b1_28014cuda3std3__45__cpo5beginE)
_ZN39_INTERNAL_1cc22e18_4_k_cu_f62f98b1_28014cuda3std3__45__cpo5beginE:
	.zero		1
	.type		_ZN39_INTERNAL_1cc22e18_4_k_cu_f62f98b1_28014cuda3std3__441_GLOBAL__N__1cc22e18_4_k_cu_f62f98b1_28016ignoreE,@object
	.size		_ZN39_INTERNAL_1cc22e18_4_k_cu_f62f98b1_28014cuda3std3__441_GLOBAL__N__1cc22e18_4_k_cu_f62f98b1_28016ignoreE,(_ZN39_INTERNAL_1cc22e18_4_k_cu_f62f98b1_28014cute7productE - _ZN39_INTERNAL_1cc22e18_4_k_cu_f62f98b1_28014cuda3std3__441_GLOBAL__N__1cc22e18_4_k_cu_f62f98b1_28016ignoreE)
_ZN39_INTERNAL_1cc22e18_4_k_cu_f62f98b1_28014cuda3std3__441_GLOBAL__N__1cc22e18_4_k_cu_f62f98b1_28016ignoreE:
	.zero		1
	.type		_ZN39_INTERNAL_1cc22e18_4_k_cu_f62f98b1_28014cute7productE,@object
	.size		_ZN39_INTERNAL_1cc22e18_4_k_cu_f62f98b1_28014cute7productE,(_ZN39_INTERNAL_1cc22e18_4_k_cu_f62f98b1_28014cuda3std3__45__cpo3endE - _ZN39_INTERNAL_1cc22e18_4_k_cu_f62f98b1_28014cute7productE)
_ZN39_INTERNAL_1cc22e18_4_k_cu_f62f98b1_28014cute7productE:
	.zero		1
	.type		_ZN39_INTERNAL_1cc22e18_4_k_cu_f62f98b1_28014cuda3std3__45__cpo3endE,@object
	.size		_ZN39_INTERNAL_1cc22e18_4_k_cu_f62f98b1_28014cuda3std3__45__cpo3endE,(_ZN39_INTERNAL_1cc22e18_4_k_cu_f62f98b1_28014cuda3std3__419piecewise_constructE - _ZN39_INTERNAL_1cc22e18_4_k_cu_f62f98b1_28014cuda3std3__45__cpo3endE)
_ZN39_INTERNAL_1cc22e18_4_k_cu_f62f98b1_28014cuda3std3__45__cpo3endE:
	.zero		1
	.type		_ZN39_INTERNAL_1cc22e18_4_k_cu_f62f98b1_28014cuda3std3__419piecewise_constructE,@object
	.size		_ZN39_INTERNAL_1cc22e18_4_k_cu_f62f98b1_28014cuda3std3__419piecewise_constructE,(_ZN39_INTERNAL_1cc22e18_4_k_cu_f62f98b1_28014cuda3std3__45__cpo4cendE - _ZN39_INTERNAL_1cc22e18_4_k_cu_f62f98b1_28014cuda3std3__419piecewise_constructE)
_ZN39_INTERNAL_1cc22e18_4_k_cu_f62f98b1_28014cuda3std3__419piecewise_constructE:
	.zero		1
	.type		_ZN39_INTERNAL_1cc22e18_4_k_cu_f62f98b1_28014cuda3std3__45__cpo4cendE,@object
	.size		_ZN39_INTERNAL_1cc22e18_4_k_cu_f62f98b1_28014cuda3std3__45__cpo4cendE,(_ZN39_INTERNAL_1cc22e18_4_k_cu_f62f98b1_28014cuda3std6ranges3__45__cpo4swapE - _ZN39_INTERNAL_1cc22e18_4_k_cu_f62f98b1_28014cuda3std3__45__cpo4cendE)
_ZN39_INTERNAL_1cc22e18_4_k_cu_f62f98b1_28014cuda3std3__45__cpo4cendE:
	.zero		1
	.type		_ZN39_INTERNAL_1cc22e18_4_k_cu_f62f98b1_28014cuda3std6ranges3__45__cpo4swapE,@object
	.size		_ZN39_INTERNAL_1cc22e18_4_k_cu_f62f98b1_28014cuda3std6ranges3__45__cpo4swapE,(.L_10 - _ZN39_INTERNAL_1cc22e18_4_k_cu_f62f98b1_28014cuda3std6ranges3__45__cpo4swapE)
_ZN39_INTERNAL_1cc22e18_4_k_cu_f62f98b1_28014cuda3std6ranges3__45__cpo4swapE:
	.zero		1
.L_10:


//--------------------- .nv.constant0._ZN7cutlass13device_kernelINS_4gemm6kernel13GemmUniversalIN4cute5tupleIJiiiiEEENS1_10collective13CollectiveMmaINS1_35MainloopSm100TmaUmmaWarpSpecializedILi10ELi2ELi4ENS5_IJNS4_1CILi2EEENSA_ILi1EEESC_EEEEENS5_IJNSA_ILi256EEENSA_ILi64EEESG_EEENS_6half_tENS5_IJlSC_lEEESI_SJ_NS4_8TiledMMAINS4_8MMA_AtomIJNS4_26SM100_MMA_F16BF16_2x1SM_SSISI_SI_fLi256ELi64ELNS4_4UMMA5MajorE0ELSO_0ELNSN_7ScaleInE0ELSP_0EEEEEENS4_6LayoutINS5_IJSC_SC_SC_EEENS5_IJNSA_ILi0EEESU_SU_EEEEENS5_IJNS4_10UnderscoreESX_SX_EEEEENS4_18SM100_TMA_2SM_LOADENS4_14ComposedLayoutINS4_7SwizzleILi3ELi4ELi3EEENS4_18smem_ptr_flag_bitsILi16EEENSS_INS5_IJNSA_ILi8EEESG_EEENS5_IJSG_SC_EEEEEEEvNS4_8identityES10_S1A_vS1B_EENS_8epilogue10collective18CollectiveEpilogueINS1D_23Sm100TmaWarpSpecializedILi3ELi2ELi32ELb1ELb0EEEJNS5_IJNSA_ILi128EEESG_SG_EEENS5_IJNSS_IS1I_SC_EENSS_INSA_ILi32EEESC_EEEEESI_SJ_SI_SJ_NS1D_6fusion15FusionCallbacksIS1H_NS1O_13LinCombEltActINS1D_6thread4ReLuESI_fSI_fLNS_15FloatRoundStyleE2EEES1J_S1N_JEEENS4_5SM1004TMEM4LOAD26SM100_TMEM_LOAD_32dp32b32xENS4_13SM90_TMA_LOADENS11_INS12_ILi2ELi4ELi3EEES15_NSS_INS5_IJS16_S1L_EEENS5_IJS1L_SC_EEEEEEENS4_39AutoVectorizingCopyWithAssumedAlignmentILi128EEENS4_14SM90_TMA_STOREES25_S27_S27_EEEvvEEEEvNT_6ParamsE --------------------------
	.section	.nv.constant0._ZN7cutlass13device_kernelINS_4gemm6kernel13GemmUniversalIN4cute5tupleIJiiiiEEENS1_10collective13CollectiveMmaINS1_35MainloopSm100TmaUmmaWarpSpecializedILi10ELi2ELi4ENS5_IJNS4_1CILi2EEENSA_ILi1EEESC_EEEEENS5_IJNSA_ILi256EEENSA_ILi64EEESG_EEENS_6half_tENS5_IJlSC_lEEESI_SJ_NS4_8TiledMMAINS4_8MMA_AtomIJNS4_26SM100_MMA_F16BF16_2x1SM_SSISI_SI_fLi256ELi64ELNS4_4UMMA5MajorE0ELSO_0ELNSN_7ScaleInE0ELSP_0EEEEEENS4_6LayoutINS5_IJSC_SC_SC_EEENS5_IJNSA_ILi0EEESU_SU_EEEEENS5_IJNS4_10UnderscoreESX_SX_EEEEENS4_18SM100_TMA_2SM_LOADENS4_14ComposedLayoutINS4_7SwizzleILi3ELi4ELi3EEENS4_18smem_ptr_flag_bitsILi16EEENSS_INS5_IJNSA_ILi8EEESG_EEENS5_IJSG_SC_EEEEEEEvNS4_8identityES10_S1A_vS1B_EENS_8epilogue10collective18CollectiveEpilogueINS1D_23Sm100TmaWarpSpecializedILi3ELi2ELi32ELb1ELb0EEEJNS5_IJNSA_ILi128EEESG_SG_EEENS5_IJNSS_IS1I_SC_EENSS_INSA_ILi32EEESC_EEEEESI_SJ_SI_SJ_NS1D_6fusion15FusionCallbacksIS1H_NS1O_13LinCombEltActINS1D_6thread4ReLuESI_fSI_fLNS_15FloatRoundStyleE2EEES1J_S1N_JEEENS4_5SM1004TMEM4LOAD26SM100_TMEM_LOAD_32dp32b32xENS4_13SM90_TMA_LOADENS11_INS12_ILi2ELi4ELi3EEES15_NSS_INS5_IJS16_S1L_EEENS5_IJS1L_SC_EEEEEEENS4_39AutoVectorizingCopyWithAssumedAlignmentILi128EEENS4_14SM90_TMA_STOREES25_S27_S27_EEEvvEEEEvNT_6ParamsE,"a",@progbits
	.sectionflags	@""
	.align	4
.nv.constant0._ZN7cutlass13device_kernelINS_4gemm6kernel13GemmUniversalIN4cute5tupleIJiiiiEEENS1_10collective13CollectiveMmaINS1_35MainloopSm100TmaUmmaWarpSpecializedILi10ELi2ELi4ENS5_IJNS4_1CILi2EEENSA_ILi1EEESC_EEEEENS5_IJNSA_ILi256EEENSA_ILi64EEESG_EEENS_6half_tENS5_IJlSC_lEEESI_SJ_NS4_8TiledMMAINS4_8MMA_AtomIJNS4_26SM100_MMA_F16BF16_2x1SM_SSISI_SI_fLi256ELi64ELNS4_4UMMA5MajorE0ELSO_0ELNSN_7ScaleInE0ELSP_0EEEEEENS4_6LayoutINS5_IJSC_SC_SC_EEENS5_IJNSA_ILi0EEESU_SU_EEEEENS5_IJNS4_10UnderscoreESX_SX_EEEEENS4_18SM100_TMA_2SM_LOADENS4_14ComposedLayoutINS4_7SwizzleILi3ELi4ELi3EEENS4_18smem_ptr_flag_bitsILi16EEENSS_INS5_IJNSA_ILi8EEESG_EEENS5_IJSG_SC_EEEEEEEvNS4_8identityES10_S1A_vS1B_EENS_8epilogue10collective18CollectiveEpilogueINS1D_23Sm100TmaWarpSpecializedILi3ELi2ELi32ELb1ELb0EEEJNS5_IJNSA_ILi128EEESG_SG_EEENS5_IJNSS_IS1I_SC_EENSS_INSA_ILi32EEESC_EEEEESI_SJ_SI_SJ_NS1D_6fusion15FusionCallbacksIS1H_NS1O_13LinCombEltActINS1D_6thread4ReLuESI_fSI_fLNS_15FloatRoundStyleE2EEES1J_S1N_JEEENS4_5SM1004TMEM4LOAD26SM100_TMEM_LOAD_32dp32b32xENS4_13SM90_TMA_LOADENS11_INS12_ILi2ELi4ELi3EEES15_NSS_INS5_IJS16_S1L_EEENS5_IJS1L_SC_EEEEEEENS4_39AutoVectorizingCopyWithAssumedAlignmentILi128EEENS4_14SM90_TMA_STOREES25_S27_S27_EEEvvEEEEvNT_6ParamsE:
	.zero		2944


//--------------------- SYMBOLS --------------------------

	.type		.nv.reservedSmem.offset0,@object
	.size		.nv.reservedSmem.offset0,0x4
	.type		.nv.reservedSmem.cap,@object
	.size		.nv.reservedSmem.cap,0x4
	.type		__assertfail,@function
